//
// Generated by NVIDIA NVVM Compiler
//
// Compiler Build ID: CL-36424714
// Cuda compilation tools, release 13.0, V13.0.88
// Based on NVVM 20.0.0
//

.version 9.0
.target sm_100
.address_size 64

	// .globl	_Z7postSymI6__halfEvPT_PiPKS1_PKaS5_S7_S5_iiiff

.visible .entry _Z7postSymI6__halfEvPT_PiPKS1_PKaS5_S7_S5_iiiff(
	.param .u64 .ptr .align 1 _Z7postSymI6__halfEvPT_PiPKS1_PKaS5_S7_S5_iiiff_param_0,
	.param .u64 .ptr .align 1 _Z7postSymI6__halfEvPT_PiPKS1_PKaS5_S7_S5_iiiff_param_1,
	.param .u64 .ptr .align 1 _Z7postSymI6__halfEvPT_PiPKS1_PKaS5_S7_S5_iiiff_param_2,
	.param .u64 .ptr .align 1 _Z7postSymI6__halfEvPT_PiPKS1_PKaS5_S7_S5_iiiff_param_3,
	.param .u64 .ptr .align 1 _Z7postSymI6__halfEvPT_PiPKS1_PKaS5_S7_S5_iiiff_param_4,
	.param .u64 .ptr .align 1 _Z7postSymI6__halfEvPT_PiPKS1_PKaS5_S7_S5_iiiff_param_5,
	.param .u64 .ptr .align 1 _Z7postSymI6__halfEvPT_PiPKS1_PKaS5_S7_S5_iiiff_param_6,
	.param .u32 _Z7postSymI6__halfEvPT_PiPKS1_PKaS5_S7_S5_iiiff_param_7,
	.param .u32 _Z7postSymI6__halfEvPT_PiPKS1_PKaS5_S7_S5_iiiff_param_8,
	.param .u32 _Z7postSymI6__halfEvPT_PiPKS1_PKaS5_S7_S5_iiiff_param_9,
	.param .f32 _Z7postSymI6__halfEvPT_PiPKS1_PKaS5_S7_S5_iiiff_param_10,
	.param .f32 _Z7postSymI6__halfEvPT_PiPKS1_PKaS5_S7_S5_iiiff_param_11
)
{
	.reg .pred 	%p<4>;
	.reg .b16 	%rs<5>;
	.reg .b32 	%r<13>;
	.reg .b32 	%f<11>;
	.reg .b64 	%rd<20>;

	ld.param.u64 	%rd1, [_Z7postSymI6__halfEvPT_PiPKS1_PKaS5_S7_S5_iiiff_param_0];
	ld.param.u64 	%rd2, [_Z7postSymI6__halfEvPT_PiPKS1_PKaS5_S7_S5_iiiff_param_1];
	ld.param.u64 	%rd3, [_Z7postSymI6__halfEvPT_PiPKS1_PKaS5_S7_S5_iiiff_param_2];
	ld.param.u64 	%rd4, [_Z7postSymI6__halfEvPT_PiPKS1_PKaS5_S7_S5_iiiff_param_4];
	ld.param.u64 	%rd5, [_Z7postSymI6__halfEvPT_PiPKS1_PKaS5_S7_S5_iiiff_param_6];
	ld.param.u32 	%r4, [_Z7postSymI6__halfEvPT_PiPKS1_PKaS5_S7_S5_iiiff_param_7];
	ld.param.u32 	%r3, [_Z7postSymI6__halfEvPT_PiPKS1_PKaS5_S7_S5_iiiff_param_9];
	ld.param.f32 	%f1, [_Z7postSymI6__halfEvPT_PiPKS1_PKaS5_S7_S5_iiiff_param_10];
	ld.param.f32 	%f2, [_Z7postSymI6__halfEvPT_PiPKS1_PKaS5_S7_S5_iiiff_param_11];
	mov.u32 	%r5, %ctaid.y;
	mov.u32 	%r6, %ntid.y;
	mov.u32 	%r7, %tid.y;
	mad.lo.s32 	%r1, %r5, %r6, %r7;
	mov.u32 	%r8, %ctaid.x;
	mov.u32 	%r9, %ntid.x;
	mov.u32 	%r10, %tid.x;
	mad.lo.s32 	%r2, %r8, %r9, %r10;
	setp.ge.s32 	%p1, %r1, %r4;
	setp.ge.s32 	%p2, %r2, %r3;
	or.pred  	%p3, %p1, %p2;
	@%p3 bra 	$L__BB0_2;
	cvta.to.global.u64 	%rd6, %rd4;
	cvta.to.global.u64 	%rd7, %rd5;
	cvta.to.global.u64 	%rd8, %rd2;
	cvta.to.global.u64 	%rd9, %rd3;
	cvta.to.global.u64 	%rd10, %rd1;
	mad.lo.s32 	%r11, %r3, %r1, %r2;
	mul.wide.u32 	%rd11, %r1, 2;
	add.s64 	%rd12, %rd6, %rd11;
	ld.global.u16 	%rs1, [%rd12];
	// begin inline asm
	{  cvt.f32.f16 %f3, %rs1;}

	// end inline asm
	mul.wide.s32 	%rd13, %r2, 2;
	add.s64 	%rd14, %rd7, %rd13;
	ld.global.u16 	%rs2, [%rd14];
	// begin inline asm
	{  cvt.f32.f16 %f4, %rs2;}

	// end inline asm
	mul.f32 	%f7, %f3, %f4;
	mul.wide.s32 	%rd15, %r11, 4;
	add.s64 	%rd16, %rd8, %rd15;
	ld.global.u32 	%r12, [%rd16];
	cvt.rn.f32.s32 	%f8, %r12;
	mul.f32 	%f9, %f7, %f8;
	mul.wide.s32 	%rd17, %r11, 2;
	add.s64 	%rd18, %rd9, %rd17;
	ld.global.u16 	%rs3, [%rd18];
	// begin inline asm
	{  cvt.f32.f16 %f5, %rs3;}

	// end inline asm
	mul.f32 	%f10, %f2, %f5;
	fma.rn.f32 	%f6, %f1, %f9, %f10;
	// begin inline asm
	{  cvt.rn.f16.f32 %rs4, %f6;}

	// end inline asm
	add.s64 	%rd19, %rd10, %rd17;
	st.global.u16 	[%rd19], %rs4;
$L__BB0_2:
	ret;

}
	// .globl	_Z4postI6__halfEvPT_PiPKS1_PKaS5_S5_S7_S5_S5_iiiff
.visible .entry _Z4postI6__halfEvPT_PiPKS1_PKaS5_S5_S7_S5_S5_iiiff(
	.param .u64 .ptr .align 1 _Z4postI6__halfEvPT_PiPKS1_PKaS5_S5_S7_S5_S5_iiiff_param_0,
	.param .u64 .ptr .align 1 _Z4postI6__halfEvPT_PiPKS1_PKaS5_S5_S7_S5_S5_iiiff_param_1,
	.param .u64 .ptr .align 1 _Z4postI6__halfEvPT_PiPKS1_PKaS5_S5_S7_S5_S5_iiiff_param_2,
	.param .u64 .ptr .align 1 _Z4postI6__halfEvPT_PiPKS1_PKaS5_S5_S7_S5_S5_iiiff_param_3,
	.param .u64 .ptr .align 1 _Z4postI6__halfEvPT_PiPKS1_PKaS5_S5_S7_S5_S5_iiiff_param_4,
	.param .u64 .ptr .align 1 _Z4postI6__halfEvPT_PiPKS1_PKaS5_S5_S7_S5_S5_iiiff_param_5,
	.param .u64 .ptr .align 1 _Z4postI6__halfEvPT_PiPKS1_PKaS5_S5_S7_S5_S5_iiiff_param_6,
	.param .u64 .ptr .align 1 _Z4postI6__halfEvPT_PiPKS1_PKaS5_S5_S7_S5_S5_iiiff_param_7,
	.param .u64 .ptr .align 1 _Z4postI6__halfEvPT_PiPKS1_PKaS5_S5_S7_S5_S5_iiiff_param_8,
	.param .u32 _Z4postI6__halfEvPT_PiPKS1_PKaS5_S5_S7_S5_S5_iiiff_param_9,
	.param .u32 _Z4postI6__halfEvPT_PiPKS1_PKaS5_S5_S7_S5_S5_iiiff_param_10,
	.param .u32 _Z4postI6__halfEvPT_PiPKS1_PKaS5_S5_S7_S5_S5_iiiff_param_11,
	.param .f32 _Z4postI6__halfEvPT_PiPKS1_PKaS5_S5_S7_S5_S5_iiiff_param_12,
	.param .f32 _Z4postI6__halfEvPT_PiPKS1_PKaS5_S5_S7_S5_S5_iiiff_param_13
)
{
	.reg .pred 	%p<13>;
	.reg .b16 	%rs<37>;
	.reg .b32 	%r<42>;
	.reg .b32 	%f<119>;
	.reg .b64 	%rd<73>;

	ld.param.u64 	%rd7, [_Z4postI6__halfEvPT_PiPKS1_PKaS5_S5_S7_S5_S5_iiiff_param_1];
	ld.param.u64 	%rd8, [_Z4postI6__halfEvPT_PiPKS1_PKaS5_S5_S7_S5_S5_iiiff_param_2];
	ld.param.u64 	%rd13, [_Z4postI6__halfEvPT_PiPKS1_PKaS5_S5_S7_S5_S5_iiiff_param_3];
	ld.param.u64 	%rd9, [_Z4postI6__halfEvPT_PiPKS1_PKaS5_S5_S7_S5_S5_iiiff_param_4];
	ld.param.u64 	%rd10, [_Z4postI6__halfEvPT_PiPKS1_PKaS5_S5_S7_S5_S5_iiiff_param_5];
	ld.param.u64 	%rd14, [_Z4postI6__halfEvPT_PiPKS1_PKaS5_S5_S7_S5_S5_iiiff_param_6];
	ld.param.u64 	%rd11, [_Z4postI6__halfEvPT_PiPKS1_PKaS5_S5_S7_S5_S5_iiiff_param_7];
	ld.param.u64 	%rd12, [_Z4postI6__halfEvPT_PiPKS1_PKaS5_S5_S7_S5_S5_iiiff_param_8];
	ld.param.u32 	%r21, [_Z4postI6__halfEvPT_PiPKS1_PKaS5_S5_S7_S5_S5_iiiff_param_9];
	ld.param.u32 	%r19, [_Z4postI6__halfEvPT_PiPKS1_PKaS5_S5_S7_S5_S5_iiiff_param_10];
	ld.param.u32 	%r20, [_Z4postI6__halfEvPT_PiPKS1_PKaS5_S5_S7_S5_S5_iiiff_param_11];
	ld.param.f32 	%f28, [_Z4postI6__halfEvPT_PiPKS1_PKaS5_S5_S7_S5_S5_iiiff_param_12];
	ld.param.f32 	%f29, [_Z4postI6__halfEvPT_PiPKS1_PKaS5_S5_S7_S5_S5_iiiff_param_13];
	cvta.to.global.u64 	%rd1, %rd14;
	cvta.to.global.u64 	%rd2, %rd13;
	mov.u32 	%r22, %ctaid.y;
	mov.u32 	%r23, %ntid.y;
	mov.u32 	%r24, %tid.y;
	mad.lo.s32 	%r1, %r22, %r23, %r24;
	mov.u32 	%r25, %ctaid.x;
	mov.u32 	%r26, %ntid.x;
	mov.u32 	%r27, %tid.x;
	mad.lo.s32 	%r2, %r25, %r26, %r27;
	setp.ge.s32 	%p1, %r1, %r21;
	setp.ge.s32 	%p2, %r2, %r20;
	or.pred  	%p3, %p1, %p2;
	@%p3 bra 	$L__BB1_14;
	cvta.to.global.u64 	%rd15, %rd9;
	cvta.to.global.u64 	%rd16, %rd11;
	cvta.to.global.u64 	%rd17, %rd7;
	cvta.to.global.u64 	%rd18, %rd10;
	cvta.to.global.u64 	%rd19, %rd12;
	mad.lo.s32 	%r3, %r20, %r1, %r2;
	mul.wide.u32 	%rd20, %r1, 2;
	add.s64 	%rd21, %rd15, %rd20;
	ld.global.u16 	%rs1, [%rd21];
	// begin inline asm
	{  cvt.f32.f16 %f30, %rs1;}

	// end inline asm
	mul.wide.s32 	%rd22, %r2, 2;
	add.s64 	%rd23, %rd16, %rd22;
	ld.global.u16 	%rs2, [%rd23];
	// begin inline asm
	{  cvt.f32.f16 %f31, %rs2;}

	// end inline asm
	mul.f32 	%f35, %f30, %f31;
	mul.wide.s32 	%rd24, %r3, 4;
	add.s64 	%rd25, %rd17, %rd24;
	ld.global.u32 	%r28, [%rd25];
	cvt.rn.f32.s32 	%f36, %r28;
	cvt.rn.f32.s32 	%f37, %r19;
	add.s64 	%rd26, %rd18, %rd20;
	ld.global.u16 	%rs3, [%rd26];
	// begin inline asm
	{  cvt.f32.f16 %f32, %rs3;}

	// end inline asm
	mul.f32 	%f38, %f32, %f37;
	add.s64 	%rd27, %rd19, %rd22;
	ld.global.u16 	%rs4, [%rd27];
	// begin inline asm
	{  cvt.f32.f16 %f33, %rs4;}

	// end inline asm
	fma.rn.f32 	%f39, %f38, %f33, %f36;
	mul.f32 	%f1, %f35, %f39;
	mul.f32 	%f2, %f35, %f33;
	mul.f32 	%f40, %f30, %f32;
	mul.f32 	%f3, %f40, %f31;
	setp.lt.s32 	%p4, %r19, 1;
	mov.f32 	%f117, 0f00000000;
	mov.f32 	%f118, %f117;
	@%p4 bra 	$L__BB1_13;
	mul.lo.s32 	%r4, %r19, %r1;
	and.b32  	%r5, %r19, 7;
	setp.lt.u32 	%p5, %r19, 8;
	mov.f32 	%f118, 0f00000000;
	mov.b32 	%r40, 0;
	mov.f32 	%f117, %f118;
	@%p5 bra 	$L__BB1_5;
	and.b32  	%r40, %r19, 2147483640;
	neg.s32 	%r38, %r40;
	shl.b32 	%r8, %r20, 3;
	cvt.u64.u32 	%rd28, %r4;
	add.s64 	%rd29, %rd28, %rd2;
	add.s64 	%rd72, %rd29, 3;
	mov.f32 	%f118, 0f00000000;
	cvt.s64.s32 	%rd32, %r20;
	mov.u32 	%r37, %r2;
$L__BB1_4:
	.pragma "nounroll";
	ld.global.s8 	%rs5, [%rd72+-3];
	cvt.rn.f32.s16 	%f44, %rs5;
	fma.rn.f32 	%f45, %f2, %f44, %f117;
	cvt.s64.s32 	%rd30, %r37;
	add.s64 	%rd31, %rd1, %rd30;
	ld.global.s8 	%rs6, [%rd31];
	cvt.rn.f32.s16 	%f46, %rs6;
	fma.rn.f32 	%f47, %f3, %f46, %f118;
	ld.global.s8 	%rs7, [%rd72+-2];
	cvt.rn.f32.s16 	%f48, %rs7;
	fma.rn.f32 	%f49, %f2, %f48, %f45;
	add.s64 	%rd33, %rd31, %rd32;
	ld.global.s8 	%rs8, [%rd33];
	cvt.rn.f32.s16 	%f50, %rs8;
	fma.rn.f32 	%f51, %f3, %f50, %f47;
	ld.global.s8 	%rs9, [%rd72+-1];
	cvt.rn.f32.s16 	%f52, %rs9;
	fma.rn.f32 	%f53, %f2, %f52, %f49;
	add.s64 	%rd34, %rd33, %rd32;
	ld.global.s8 	%rs10, [%rd34];
	cvt.rn.f32.s16 	%f54, %rs10;
	fma.rn.f32 	%f55, %f3, %f54, %f51;
	ld.global.s8 	%rs11, [%rd72];
	cvt.rn.f32.s16 	%f56, %rs11;
	fma.rn.f32 	%f57, %f2, %f56, %f53;
	add.s64 	%rd35, %rd34, %rd32;
	ld.global.s8 	%rs12, [%rd35];
	cvt.rn.f32.s16 	%f58, %rs12;
	fma.rn.f32 	%f59, %f3, %f58, %f55;
	ld.global.s8 	%rs13, [%rd72+1];
	cvt.rn.f32.s16 	%f60, %rs13;
	fma.rn.f32 	%f61, %f2, %f60, %f57;
	add.s64 	%rd36, %rd35, %rd32;
	ld.global.s8 	%rs14, [%rd36];
	cvt.rn.f32.s16 	%f62, %rs14;
	fma.rn.f32 	%f63, %f3, %f62, %f59;
	ld.global.s8 	%rs15, [%rd72+2];
	cvt.rn.f32.s16 	%f64, %rs15;
	fma.rn.f32 	%f65, %f2, %f64, %f61;
	add.s64 	%rd37, %rd36, %rd32;
	ld.global.s8 	%rs16, [%rd37];
	cvt.rn.f32.s16 	%f66, %rs16;
	fma.rn.f32 	%f67, %f3, %f66, %f63;
	ld.global.s8 	%rs17, [%rd72+3];
	cvt.rn.f32.s16 	%f68, %rs17;
	fma.rn.f32 	%f69, %f2, %f68, %f65;
	add.s64 	%rd38, %rd37, %rd32;
	ld.global.s8 	%rs18, [%rd38];
	cvt.rn.f32.s16 	%f70, %rs18;
	fma.rn.f32 	%f71, %f3, %f70, %f67;
	ld.global.s8 	%rs19, [%rd72+4];
	cvt.rn.f32.s16 	%f72, %rs19;
	fma.rn.f32 	%f117, %f2, %f72, %f69;
	add.s64 	%rd39, %rd38, %rd32;
	ld.global.s8 	%rs20, [%rd39];
	cvt.rn.f32.s16 	%f73, %rs20;
	fma.rn.f32 	%f118, %f3, %f73, %f71;
	add.s32 	%r38, %r38, 8;
	add.s32 	%r37, %r37, %r8;
	add.s64 	%rd72, %rd72, 8;
	setp.ne.s32 	%p6, %r38, 0;
	@%p6 bra 	$L__BB1_4;
$L__BB1_5:
	setp.eq.s32 	%p7, %r5, 0;
	@%p7 bra 	$L__BB1_13;
	and.b32  	%r14, %r19, 3;
	setp.lt.u32 	%p8, %r5, 4;
	@%p8 bra 	$L__BB1_8;
	add.s32 	%r30, %r40, %r4;
	cvt.u64.u32 	%rd40, %r30;
	add.s64 	%rd41, %rd2, %rd40;
	ld.global.s8 	%rs21, [%rd41];
	cvt.rn.f32.s16 	%f75, %rs21;
	fma.rn.f32 	%f76, %f2, %f75, %f117;
	mad.lo.s32 	%r31, %r40, %r20, %r2;
	cvt.s64.s32 	%rd42, %r31;
	add.s64 	%rd43, %rd1, %rd42;
	ld.global.s8 	%rs22, [%rd43];
	cvt.rn.f32.s16 	%f77, %rs22;
	fma.rn.f32 	%f78, %f3, %f77, %f118;
	cvt.u64.u32 	%rd44, %r4;
	cvt.u64.u32 	%rd45, %r40;
	add.s64 	%rd46, %rd45, %rd44;
	add.s64 	%rd47, %rd2, %rd46;
	ld.global.s8 	%rs23, [%rd47+1];
	cvt.rn.f32.s16 	%f79, %rs23;
	fma.rn.f32 	%f80, %f2, %f79, %f76;
	cvt.s64.s32 	%rd48, %r20;
	add.s64 	%rd49, %rd43, %rd48;
	ld.global.s8 	%rs24, [%rd49];
	cvt.rn.f32.s16 	%f81, %rs24;
	fma.rn.f32 	%f82, %f3, %f81, %f78;
	ld.global.s8 	%rs25, [%rd47+2];
	cvt.rn.f32.s16 	%f83, %rs25;
	fma.rn.f32 	%f84, %f2, %f83, %f80;
	add.s64 	%rd50, %rd49, %rd48;
	ld.global.s8 	%rs26, [%rd50];
	cvt.rn.f32.s16 	%f85, %rs26;
	fma.rn.f32 	%f86, %f3, %f85, %f82;
	ld.global.s8 	%rs27, [%rd47+3];
	cvt.rn.f32.s16 	%f87, %rs27;
	fma.rn.f32 	%f117, %f2, %f87, %f84;
	add.s64 	%rd51, %rd50, %rd48;
	ld.global.s8 	%rs28, [%rd51];
	cvt.rn.f32.s16 	%f88, %rs28;
	fma.rn.f32 	%f118, %f3, %f88, %f86;
	add.s32 	%r40, %r40, 4;
$L__BB1_8:
	setp.eq.s32 	%p9, %r14, 0;
	@%p9 bra 	$L__BB1_13;
	setp.eq.s32 	%p10, %r14, 1;
	@%p10 bra 	$L__BB1_11;
	add.s32 	%r32, %r40, %r4;
	cvt.u64.u32 	%rd52, %r32;
	add.s64 	%rd53, %rd2, %rd52;
	ld.global.s8 	%rs29, [%rd53];
	cvt.rn.f32.s16 	%f90, %rs29;
	fma.rn.f32 	%f91, %f2, %f90, %f117;
	mad.lo.s32 	%r33, %r40, %r20, %r2;
	cvt.s64.s32 	%rd54, %r33;
	add.s64 	%rd55, %rd1, %rd54;
	ld.global.s8 	%rs30, [%rd55];
	cvt.rn.f32.s16 	%f92, %rs30;
	fma.rn.f32 	%f93, %f3, %f92, %f118;
	cvt.u64.u32 	%rd56, %r4;
	cvt.u64.u32 	%rd57, %r40;
	add.s64 	%rd58, %rd57, %rd56;
	add.s64 	%rd59, %rd2, %rd58;
	ld.global.s8 	%rs31, [%rd59+1];
	cvt.rn.f32.s16 	%f94, %rs31;
	fma.rn.f32 	%f117, %f2, %f94, %f91;
	cvt.s64.s32 	%rd60, %r20;
	add.s64 	%rd61, %rd55, %rd60;
	ld.global.s8 	%rs32, [%rd61];
	cvt.rn.f32.s16 	%f95, %rs32;
	fma.rn.f32 	%f118, %f3, %f95, %f93;
	add.s32 	%r40, %r40, 2;
$L__BB1_11:
	and.b32  	%r34, %r19, 1;
	setp.eq.b32 	%p11, %r34, 1;
	not.pred 	%p12, %p11;
	@%p12 bra 	$L__BB1_13;
	add.s32 	%r35, %r40, %r4;
	cvt.u64.u32 	%rd62, %r35;
	add.s64 	%rd63, %rd2, %rd62;
	ld.global.s8 	%rs33, [%rd63];
	cvt.rn.f32.s16 	%f96, %rs33;
	fma.rn.f32 	%f117, %f2, %f96, %f117;
	mad.lo.s32 	%r36, %r40, %r20, %r2;
	cvt.s64.s32 	%rd64, %r36;
	add.s64 	%rd65, %rd1, %rd64;
	ld.global.s8 	%rs34, [%rd65];
	cvt.rn.f32.s16 	%f97, %rs34;
	fma.rn.f32 	%f118, %f3, %f97, %f118;
$L__BB1_13:
	ld.param.u64 	%rd71, [_Z4postI6__halfEvPT_PiPKS1_PKaS5_S5_S7_S5_S5_iiiff_param_0];
	sub.f32 	%f100, %f1, %f117;
	sub.f32 	%f101, %f100, %f118;
	cvta.to.global.u64 	%rd66, %rd8;
	mul.wide.s32 	%rd67, %r3, 2;
	add.s64 	%rd68, %rd66, %rd67;
	ld.global.u16 	%rs35, [%rd68];
	// begin inline asm
	{  cvt.f32.f16 %f98, %rs35;}

	// end inline asm
	mul.f32 	%f102, %f29, %f98;
	fma.rn.f32 	%f99, %f28, %f101, %f102;
	// begin inline asm
	{  cvt.rn.f16.f32 %rs36, %f99;}

	// end inline asm
	cvta.to.global.u64 	%rd69, %rd71;
	add.s64 	%rd70, %rd69, %rd67;
	st.global.u16 	[%rd70], %rs36;
$L__BB1_14:
	ret;

}
	// .globl	_Z7postSymI6__halfEvPT_PiPKS1_S5_PKaS5_S7_S5_iiiff
.visible .entry _Z7postSymI6__halfEvPT_PiPKS1_S5_PKaS5_S7_S5_iiiff(
	.param .u64 .ptr .align 1 _Z7postSymI6__halfEvPT_PiPKS1_S5_PKaS5_S7_S5_iiiff_param_0,
	.param .u64 .ptr .align 1 _Z7postSymI6__halfEvPT_PiPKS1_S5_PKaS5_S7_S5_iiiff_param_1,
	.param .u64 .ptr .align 1 _Z7postSymI6__halfEvPT_PiPKS1_S5_PKaS5_S7_S5_iiiff_param_2,
	.param .u64 .ptr .align 1 _Z7postSymI6__halfEvPT_PiPKS1_S5_PKaS5_S7_S5_iiiff_param_3,
	.param .u64 .ptr .align 1 _Z7postSymI6__halfEvPT_PiPKS1_S5_PKaS5_S7_S5_iiiff_param_4,
	.param .u64 .ptr .align 1 _Z7postSymI6__halfEvPT_PiPKS1_S5_PKaS5_S7_S5_iiiff_param_5,
	.param .u64 .ptr .align 1 _Z7postSymI6__halfEvPT_PiPKS1_S5_PKaS5_S7_S5_iiiff_param_6,
	.param .u64 .ptr .align 1 _Z7postSymI6__halfEvPT_PiPKS1_S5_PKaS5_S7_S5_iiiff_param_7,
	.param .u32 _Z7postSymI6__halfEvPT_PiPKS1_S5_PKaS5_S7_S5_iiiff_param_8,
	.param .u32 _Z7postSymI6__halfEvPT_PiPKS1_S5_PKaS5_S7_S5_iiiff_param_9,
	.param .u32 _Z7postSymI6__halfEvPT_PiPKS1_S5_PKaS5_S7_S5_iiiff_param_10,
	.param .f32 _Z7postSymI6__halfEvPT_PiPKS1_S5_PKaS5_S7_S5_iiiff_param_11,
	.param .f32 _Z7postSymI6__halfEvPT_PiPKS1_S5_PKaS5_S7_S5_iiiff_param_12
)
{
	.reg .pred 	%p<4>;
	.reg .b16 	%rs<6>;
	.reg .b32 	%r<13>;
	.reg .b32 	%f<13>;
	.reg .b64 	%rd<24>;

	ld.param.u64 	%rd2, [_Z7postSymI6__halfEvPT_PiPKS1_S5_PKaS5_S7_S5_iiiff_param_1];
	ld.param.u64 	%rd3, [_Z7postSymI6__halfEvPT_PiPKS1_S5_PKaS5_S7_S5_iiiff_param_2];
	ld.param.u64 	%rd4, [_Z7postSymI6__halfEvPT_PiPKS1_S5_PKaS5_S7_S5_iiiff_param_3];
	ld.param.u64 	%rd5, [_Z7postSymI6__halfEvPT_PiPKS1_S5_PKaS5_S7_S5_iiiff_param_5];
	ld.param.u64 	%rd6, [_Z7postSymI6__halfEvPT_PiPKS1_S5_PKaS5_S7_S5_iiiff_param_7];
	ld.param.u32 	%r4, [_Z7postSymI6__halfEvPT_PiPKS1_S5_PKaS5_S7_S5_iiiff_param_8];
	ld.param.u32 	%r3, [_Z7postSymI6__halfEvPT_PiPKS1_S5_PKaS5_S7_S5_iiiff_param_10];
	ld.param.f32 	%f1, [_Z7postSymI6__halfEvPT_PiPKS1_S5_PKaS5_S7_S5_iiiff_param_11];
	ld.param.f32 	%f2, [_Z7postSymI6__halfEvPT_PiPKS1_S5_PKaS5_S7_S5_iiiff_param_12];
	mov.u32 	%r5, %ctaid.y;
	mov.u32 	%r6, %ntid.y;
	mov.u32 	%r7, %tid.y;
	mad.lo.s32 	%r1, %r5, %r6, %r7;
	mov.u32 	%r8, %ctaid.x;
	mov.u32 	%r9, %ntid.x;
	mov.u32 	%r10, %tid.x;
	mad.lo.s32 	%r2, %r8, %r9, %r10;
	setp.ge.s32 	%p1, %r1, %r4;
	setp.ge.s32 	%p2, %r2, %r3;
	or.pred  	%p3, %p1, %p2;
	@%p3 bra 	$L__BB2_2;
	ld.param.u64 	%rd23, [_Z7postSymI6__halfEvPT_PiPKS1_S5_PKaS5_S7_S5_iiiff_param_0];
	cvta.to.global.u64 	%rd7, %rd5;
	cvta.to.global.u64 	%rd8, %rd6;
	cvta.to.global.u64 	%rd9, %rd2;
	cvta.to.global.u64 	%rd10, %rd3;
	cvta.to.global.u64 	%rd11, %rd4;
	cvta.to.global.u64 	%rd12, %rd23;
	mad.lo.s32 	%r11, %r3, %r1, %r2;
	mul.wide.u32 	%rd13, %r1, 2;
	add.s64 	%rd14, %rd7, %rd13;
	ld.global.u16 	%rs1, [%rd14];
	// begin inline asm
	{  cvt.f32.f16 %f3, %rs1;}

	// end inline asm
	mul.wide.s32 	%rd15, %r2, 2;
	add.s64 	%rd16, %rd8, %rd15;
	ld.global.u16 	%rs2, [%rd16];
	// begin inline asm
	{  cvt.f32.f16 %f4, %rs2;}

	// end inline asm
	mul.f32 	%f8, %f3, %f4;
	mul.wide.s32 	%rd17, %r11, 4;
	add.s64 	%rd18, %rd9, %rd17;
	ld.global.u32 	%r12, [%rd18];
	cvt.rn.f32.s32 	%f9, %r12;
	mul.f32 	%f10, %f8, %f9;
	mul.wide.s32 	%rd19, %r11, 2;
	add.s64 	%rd20, %rd10, %rd19;
	ld.global.u16 	%rs3, [%rd20];
	// begin inline asm
	{  cvt.f32.f16 %f5, %rs3;}

	// end inline asm
	mul.f32 	%f11, %f2, %f5;
	fma.rn.f32 	%f12, %f1, %f10, %f11;
	add.s64 	%rd21, %rd11, %rd15;
	ld.global.u16 	%rs4, [%rd21];
	// begin inline asm
	{  cvt.f32.f16 %f6, %rs4;}

	// end inline asm
	add.f32 	%f7, %f12, %f6;
	// begin inline asm
	{  cvt.rn.f16.f32 %rs5, %f7;}

	// end inline asm
	add.s64 	%rd22, %rd12, %rd19;
	st.global.u16 	[%rd22], %rs5;
$L__BB2_2:
	ret;

}
	// .globl	_Z4postI6__halfEvPT_PiPKS1_S5_PKaS5_S5_S7_S5_S5_iiiff
.visible .entry _Z4postI6__halfEvPT_PiPKS1_S5_PKaS5_S5_S7_S5_S5_iiiff(
	.param .u64 .ptr .align 1 _Z4postI6__halfEvPT_PiPKS1_S5_PKaS5_S5_S7_S5_S5_iiiff_param_0,
	.param .u64 .ptr .align 1 _Z4postI6__halfEvPT_PiPKS1_S5_PKaS5_S5_S7_S5_S5_iiiff_param_1,
	.param .u64 .ptr .align 1 _Z4postI6__halfEvPT_PiPKS1_S5_PKaS5_S5_S7_S5_S5_iiiff_param_2,
	.param .u64 .ptr .align 1 _Z4postI6__halfEvPT_PiPKS1_S5_PKaS5_S5_S7_S5_S5_iiiff_param_3,
	.param .u64 .ptr .align 1 _Z4postI6__halfEvPT_PiPKS1_S5_PKaS5_S5_S7_S5_S5_iiiff_param_4,
	.param .u64 .ptr .align 1 _Z4postI6__halfEvPT_PiPKS1_S5_PKaS5_S5_S7_S5_S5_iiiff_param_5,
	.param .u64 .ptr .align 1 _Z4postI6__halfEvPT_PiPKS1_S5_PKaS5_S5_S7_S5_S5_iiiff_param_6,
	.param .u64 .ptr .align 1 _Z4postI6__halfEvPT_PiPKS1_S5_PKaS5_S5_S7_S5_S5_iiiff_param_7,
	.param .u64 .ptr .align 1 _Z4postI6__halfEvPT_PiPKS1_S5_PKaS5_S5_S7_S5_S5_iiiff_param_8,
	.param .u64 .ptr .align 1 _Z4postI6__halfEvPT_PiPKS1_S5_PKaS5_S5_S7_S5_S5_iiiff_param_9,
	.param .u32 _Z4postI6__halfEvPT_PiPKS1_S5_PKaS5_S5_S7_S5_S5_iiiff_param_10,
	.param .u32 _Z4postI6__halfEvPT_PiPKS1_S5_PKaS5_S5_S7_S5_S5_iiiff_param_11,
	.param .u32 _Z4postI6__halfEvPT_PiPKS1_S5_PKaS5_S5_S7_S5_S5_iiiff_param_12,
	.param .f32 _Z4postI6__halfEvPT_PiPKS1_S5_PKaS5_S5_S7_S5_S5_iiiff_param_13,
	.param .f32 _Z4postI6__halfEvPT_PiPKS1_S5_PKaS5_S5_S7_S5_S5_iiiff_param_14
)
{
	.reg .pred 	%p<13>;
	.reg .b16 	%rs<38>;
	.reg .b32 	%r<42>;
	.reg .b32 	%f<121>;
	.reg .b64 	%rd<78>;

	ld.param.u64 	%rd7, [_Z4postI6__halfEvPT_PiPKS1_S5_PKaS5_S5_S7_S5_S5_iiiff_param_1];
	ld.param.u64 	%rd9, [_Z4postI6__halfEvPT_PiPKS1_S5_PKaS5_S5_S7_S5_S5_iiiff_param_3];
	ld.param.u64 	%rd14, [_Z4postI6__halfEvPT_PiPKS1_S5_PKaS5_S5_S7_S5_S5_iiiff_param_4];
	ld.param.u64 	%rd10, [_Z4postI6__halfEvPT_PiPKS1_S5_PKaS5_S5_S7_S5_S5_iiiff_param_5];
	ld.param.u64 	%rd11, [_Z4postI6__halfEvPT_PiPKS1_S5_PKaS5_S5_S7_S5_S5_iiiff_param_6];
	ld.param.u64 	%rd15, [_Z4postI6__halfEvPT_PiPKS1_S5_PKaS5_S5_S7_S5_S5_iiiff_param_7];
	ld.param.u64 	%rd12, [_Z4postI6__halfEvPT_PiPKS1_S5_PKaS5_S5_S7_S5_S5_iiiff_param_8];
	ld.param.u64 	%rd13, [_Z4postI6__halfEvPT_PiPKS1_S5_PKaS5_S5_S7_S5_S5_iiiff_param_9];
	ld.param.u32 	%r21, [_Z4postI6__halfEvPT_PiPKS1_S5_PKaS5_S5_S7_S5_S5_iiiff_param_10];
	ld.param.u32 	%r19, [_Z4postI6__halfEvPT_PiPKS1_S5_PKaS5_S5_S7_S5_S5_iiiff_param_11];
	ld.param.u32 	%r20, [_Z4postI6__halfEvPT_PiPKS1_S5_PKaS5_S5_S7_S5_S5_iiiff_param_12];
	ld.param.f32 	%f28, [_Z4postI6__halfEvPT_PiPKS1_S5_PKaS5_S5_S7_S5_S5_iiiff_param_13];
	ld.param.f32 	%f29, [_Z4postI6__halfEvPT_PiPKS1_S5_PKaS5_S5_S7_S5_S5_iiiff_param_14];
	cvta.to.global.u64 	%rd1, %rd15;
	cvta.to.global.u64 	%rd2, %rd14;
	mov.u32 	%r22, %ctaid.y;
	mov.u32 	%r23, %ntid.y;
	mov.u32 	%r24, %tid.y;
	mad.lo.s32 	%r1, %r22, %r23, %r24;
	mov.u32 	%r25, %ctaid.x;
	mov.u32 	%r26, %ntid.x;
	mov.u32 	%r27, %tid.x;
	mad.lo.s32 	%r2, %r25, %r26, %r27;
	setp.ge.s32 	%p1, %r1, %r21;
	setp.ge.s32 	%p2, %r2, %r20;
	or.pred  	%p3, %p1, %p2;
	@%p3 bra 	$L__BB3_14;
	cvta.to.global.u64 	%rd16, %rd10;
	cvta.to.global.u64 	%rd17, %rd12;
	cvta.to.global.u64 	%rd18, %rd7;
	cvta.to.global.u64 	%rd19, %rd11;
	cvta.to.global.u64 	%rd20, %rd13;
	mad.lo.s32 	%r3, %r20, %r1, %r2;
	mul.wide.u32 	%rd21, %r1, 2;
	add.s64 	%rd22, %rd16, %rd21;
	ld.global.u16 	%rs1, [%rd22];
	// begin inline asm
	{  cvt.f32.f16 %f30, %rs1;}

	// end inline asm
	mul.wide.s32 	%rd23, %r2, 2;
	add.s64 	%rd24, %rd17, %rd23;
	ld.global.u16 	%rs2, [%rd24];
	// begin inline asm
	{  cvt.f32.f16 %f31, %rs2;}

	// end inline asm
	mul.f32 	%f35, %f30, %f31;
	mul.wide.s32 	%rd25, %r3, 4;
	add.s64 	%rd26, %rd18, %rd25;
	ld.global.u32 	%r28, [%rd26];
	cvt.rn.f32.s32 	%f36, %r28;
	cvt.rn.f32.s32 	%f37, %r19;
	add.s64 	%rd27, %rd19, %rd21;
	ld.global.u16 	%rs3, [%rd27];
	// begin inline asm
	{  cvt.f32.f16 %f32, %rs3;}

	// end inline asm
	mul.f32 	%f38, %f32, %f37;
	add.s64 	%rd28, %rd20, %rd23;
	ld.global.u16 	%rs4, [%rd28];
	// begin inline asm
	{  cvt.f32.f16 %f33, %rs4;}

	// end inline asm
	fma.rn.f32 	%f39, %f38, %f33, %f36;
	mul.f32 	%f1, %f35, %f39;
	mul.f32 	%f2, %f35, %f33;
	mul.f32 	%f40, %f30, %f32;
	mul.f32 	%f3, %f40, %f31;
	setp.lt.s32 	%p4, %r19, 1;
	mov.f32 	%f119, 0f00000000;
	mov.f32 	%f120, %f119;
	@%p4 bra 	$L__BB3_13;
	mul.lo.s32 	%r4, %r19, %r1;
	and.b32  	%r5, %r19, 7;
	setp.lt.u32 	%p5, %r19, 8;
	mov.f32 	%f120, 0f00000000;
	mov.b32 	%r40, 0;
	mov.f32 	%f119, %f120;
	@%p5 bra 	$L__BB3_5;
	and.b32  	%r40, %r19, 2147483640;
	neg.s32 	%r38, %r40;
	shl.b32 	%r8, %r20, 3;
	cvt.u64.u32 	%rd29, %r4;
	add.s64 	%rd30, %rd29, %rd2;
	add.s64 	%rd77, %rd30, 3;
	mov.f32 	%f120, 0f00000000;
	cvt.s64.s32 	%rd33, %r20;
	mov.u32 	%r37, %r2;
$L__BB3_4:
	.pragma "nounroll";
	ld.global.s8 	%rs5, [%rd77+-3];
	cvt.rn.f32.s16 	%f44, %rs5;
	fma.rn.f32 	%f45, %f2, %f44, %f119;
	cvt.s64.s32 	%rd31, %r37;
	add.s64 	%rd32, %rd1, %rd31;
	ld.global.s8 	%rs6, [%rd32];
	cvt.rn.f32.s16 	%f46, %rs6;
	fma.rn.f32 	%f47, %f3, %f46, %f120;
	ld.global.s8 	%rs7, [%rd77+-2];
	cvt.rn.f32.s16 	%f48, %rs7;
	fma.rn.f32 	%f49, %f2, %f48, %f45;
	add.s64 	%rd34, %rd32, %rd33;
	ld.global.s8 	%rs8, [%rd34];
	cvt.rn.f32.s16 	%f50, %rs8;
	fma.rn.f32 	%f51, %f3, %f50, %f47;
	ld.global.s8 	%rs9, [%rd77+-1];
	cvt.rn.f32.s16 	%f52, %rs9;
	fma.rn.f32 	%f53, %f2, %f52, %f49;
	add.s64 	%rd35, %rd34, %rd33;
	ld.global.s8 	%rs10, [%rd35];
	cvt.rn.f32.s16 	%f54, %rs10;
	fma.rn.f32 	%f55, %f3, %f54, %f51;
	ld.global.s8 	%rs11, [%rd77];
	cvt.rn.f32.s16 	%f56, %rs11;
	fma.rn.f32 	%f57, %f2, %f56, %f53;
	add.s64 	%rd36, %rd35, %rd33;
	ld.global.s8 	%rs12, [%rd36];
	cvt.rn.f32.s16 	%f58, %rs12;
	fma.rn.f32 	%f59, %f3, %f58, %f55;
	ld.global.s8 	%rs13, [%rd77+1];
	cvt.rn.f32.s16 	%f60, %rs13;
	fma.rn.f32 	%f61, %f2, %f60, %f57;
	add.s64 	%rd37, %rd36, %rd33;
	ld.global.s8 	%rs14, [%rd37];
	cvt.rn.f32.s16 	%f62, %rs14;
	fma.rn.f32 	%f63, %f3, %f62, %f59;
	ld.global.s8 	%rs15, [%rd77+2];
	cvt.rn.f32.s16 	%f64, %rs15;
	fma.rn.f32 	%f65, %f2, %f64, %f61;
	add.s64 	%rd38, %rd37, %rd33;
	ld.global.s8 	%rs16, [%rd38];
	cvt.rn.f32.s16 	%f66, %rs16;
	fma.rn.f32 	%f67, %f3, %f66, %f63;
	ld.global.s8 	%rs17, [%rd77+3];
	cvt.rn.f32.s16 	%f68, %rs17;
	fma.rn.f32 	%f69, %f2, %f68, %f65;
	add.s64 	%rd39, %rd38, %rd33;
	ld.global.s8 	%rs18, [%rd39];
	cvt.rn.f32.s16 	%f70, %rs18;
	fma.rn.f32 	%f71, %f3, %f70, %f67;
	ld.global.s8 	%rs19, [%rd77+4];
	cvt.rn.f32.s16 	%f72, %rs19;
	fma.rn.f32 	%f119, %f2, %f72, %f69;
	add.s64 	%rd40, %rd39, %rd33;
	ld.global.s8 	%rs20, [%rd40];
	cvt.rn.f32.s16 	%f73, %rs20;
	fma.rn.f32 	%f120, %f3, %f73, %f71;
	add.s32 	%r38, %r38, 8;
	add.s32 	%r37, %r37, %r8;
	add.s64 	%rd77, %rd77, 8;
	setp.ne.s32 	%p6, %r38, 0;
	@%p6 bra 	$L__BB3_4;
$L__BB3_5:
	setp.eq.s32 	%p7, %r5, 0;
	@%p7 bra 	$L__BB3_13;
	and.b32  	%r14, %r19, 3;
	setp.lt.u32 	%p8, %r5, 4;
	@%p8 bra 	$L__BB3_8;
	add.s32 	%r30, %r40, %r4;
	cvt.u64.u32 	%rd41, %r30;
	add.s64 	%rd42, %rd2, %rd41;
	ld.global.s8 	%rs21, [%rd42];
	cvt.rn.f32.s16 	%f75, %rs21;
	fma.rn.f32 	%f76, %f2, %f75, %f119;
	mad.lo.s32 	%r31, %r40, %r20, %r2;
	cvt.s64.s32 	%rd43, %r31;
	add.s64 	%rd44, %rd1, %rd43;
	ld.global.s8 	%rs22, [%rd44];
	cvt.rn.f32.s16 	%f77, %rs22;
	fma.rn.f32 	%f78, %f3, %f77, %f120;
	cvt.u64.u32 	%rd45, %r4;
	cvt.u64.u32 	%rd46, %r40;
	add.s64 	%rd47, %rd46, %rd45;
	add.s64 	%rd48, %rd2, %rd47;
	ld.global.s8 	%rs23, [%rd48+1];
	cvt.rn.f32.s16 	%f79, %rs23;
	fma.rn.f32 	%f80, %f2, %f79, %f76;
	cvt.s64.s32 	%rd49, %r20;
	add.s64 	%rd50, %rd44, %rd49;
	ld.global.s8 	%rs24, [%rd50];
	cvt.rn.f32.s16 	%f81, %rs24;
	fma.rn.f32 	%f82, %f3, %f81, %f78;
	ld.global.s8 	%rs25, [%rd48+2];
	cvt.rn.f32.s16 	%f83, %rs25;
	fma.rn.f32 	%f84, %f2, %f83, %f80;
	add.s64 	%rd51, %rd50, %rd49;
	ld.global.s8 	%rs26, [%rd51];
	cvt.rn.f32.s16 	%f85, %rs26;
	fma.rn.f32 	%f86, %f3, %f85, %f82;
	ld.global.s8 	%rs27, [%rd48+3];
	cvt.rn.f32.s16 	%f87, %rs27;
	fma.rn.f32 	%f119, %f2, %f87, %f84;
	add.s64 	%rd52, %rd51, %rd49;
	ld.global.s8 	%rs28, [%rd52];
	cvt.rn.f32.s16 	%f88, %rs28;
	fma.rn.f32 	%f120, %f3, %f88, %f86;
	add.s32 	%r40, %r40, 4;
$L__BB3_8:
	setp.eq.s32 	%p9, %r14, 0;
	@%p9 bra 	$L__BB3_13;
	setp.eq.s32 	%p10, %r14, 1;
	@%p10 bra 	$L__BB3_11;
	add.s32 	%r32, %r40, %r4;
	cvt.u64.u32 	%rd53, %r32;
	add.s64 	%rd54, %rd2, %rd53;
	ld.global.s8 	%rs29, [%rd54];
	cvt.rn.f32.s16 	%f90, %rs29;
	fma.rn.f32 	%f91, %f2, %f90, %f119;
	mad.lo.s32 	%r33, %r40, %r20, %r2;
	cvt.s64.s32 	%rd55, %r33;
	add.s64 	%rd56, %rd1, %rd55;
	ld.global.s8 	%rs30, [%rd56];
	cvt.rn.f32.s16 	%f92, %rs30;
	fma.rn.f32 	%f93, %f3, %f92, %f120;
	cvt.u64.u32 	%rd57, %r4;
	cvt.u64.u32 	%rd58, %r40;
	add.s64 	%rd59, %rd58, %rd57;
	add.s64 	%rd60, %rd2, %rd59;
	ld.global.s8 	%rs31, [%rd60+1];
	cvt.rn.f32.s16 	%f94, %rs31;
	fma.rn.f32 	%f119, %f2, %f94, %f91;
	cvt.s64.s32 	%rd61, %r20;
	add.s64 	%rd62, %rd56, %rd61;
	ld.global.s8 	%rs32, [%rd62];
	cvt.rn.f32.s16 	%f95, %rs32;
	fma.rn.f32 	%f120, %f3, %f95, %f93;
	add.s32 	%r40, %r40, 2;
$L__BB3_11:
	and.b32  	%r34, %r19, 1;
	setp.eq.b32 	%p11, %r34, 1;
	not.pred 	%p12, %p11;
	@%p12 bra 	$L__BB3_13;
	add.s32 	%r35, %r40, %r4;
	cvt.u64.u32 	%rd63, %r35;
	add.s64 	%rd64, %rd2, %rd63;
	ld.global.s8 	%rs33, [%rd64];
	cvt.rn.f32.s16 	%f96, %rs33;
	fma.rn.f32 	%f119, %f2, %f96, %f119;
	mad.lo.s32 	%r36, %r40, %r20, %r2;
	cvt.s64.s32 	%rd65, %r36;
	add.s64 	%rd66, %rd1, %rd65;
	ld.global.s8 	%rs34, [%rd66];
	cvt.rn.f32.s16 	%f97, %rs34;
	fma.rn.f32 	%f120, %f3, %f97, %f120;
$L__BB3_13:
	ld.param.u64 	%rd76, [_Z4postI6__halfEvPT_PiPKS1_S5_PKaS5_S5_S7_S5_S5_iiiff_param_2];
	ld.param.u64 	%rd75, [_Z4postI6__halfEvPT_PiPKS1_S5_PKaS5_S5_S7_S5_S5_iiiff_param_0];
	sub.f32 	%f101, %f1, %f119;
	sub.f32 	%f102, %f101, %f120;
	cvta.to.global.u64 	%rd67, %rd76;
	mul.wide.s32 	%rd68, %r3, 2;
	add.s64 	%rd69, %rd67, %rd68;
	ld.global.u16 	%rs35, [%rd69];
	// begin inline asm
	{  cvt.f32.f16 %f98, %rs35;}

	// end inline asm
	mul.f32 	%f103, %f29, %f98;
	fma.rn.f32 	%f104, %f28, %f102, %f103;
	cvta.to.global.u64 	%rd70, %rd9;
	mul.wide.s32 	%rd71, %r2, 2;
	add.s64 	%rd72, %rd70, %rd71;
	ld.global.u16 	%rs36, [%rd72];
	// begin inline asm
	{  cvt.f32.f16 %f99, %rs36;}

	// end inline asm
	add.f32 	%f100, %f104, %f99;
	// begin inline asm
	{  cvt.rn.f16.f32 %rs37, %f100;}

	// end inline asm
	cvta.to.global.u64 	%rd73, %rd75;
	add.s64 	%rd74, %rd73, %rd68;
	st.global.u16 	[%rd74], %rs37;
$L__BB3_14:
	ret;

}
	// .globl	_Z7postSymIfEvPT_PiPKS0_PKaS4_S6_S4_iiiff
.visible .entry _Z7postSymIfEvPT_PiPKS0_PKaS4_S6_S4_iiiff(
	.param .u64 .ptr .align 1 _Z7postSymIfEvPT_PiPKS0_PKaS4_S6_S4_iiiff_param_0,
	.param .u64 .ptr .align 1 _Z7postSymIfEvPT_PiPKS0_PKaS4_S6_S4_iiiff_param_1,
	.param .u64 .ptr .align 1 _Z7postSymIfEvPT_PiPKS0_PKaS4_S6_S4_iiiff_param_2,
	.param .u64 .ptr .align 1 _Z7postSymIfEvPT_PiPKS0_PKaS4_S6_S4_iiiff_param_3,
	.param .u64 .ptr .align 1 _Z7postSymIfEvPT_PiPKS0_PKaS4_S6_S4_iiiff_param_4,
	.param .u64 .ptr .align 1 _Z7postSymIfEvPT_PiPKS0_PKaS4_S6_S4_iiiff_param_5,
	.param .u64 .ptr .align 1 _Z7postSymIfEvPT_PiPKS0_PKaS4_S6_S4_iiiff_param_6,
	.param .u32 _Z7postSymIfEvPT_PiPKS0_PKaS4_S6_S4_iiiff_param_7,
	.param .u32 _Z7postSymIfEvPT_PiPKS0_PKaS4_S6_S4_iiiff_param_8,
	.param .u32 _Z7postSymIfEvPT_PiPKS0_PKaS4_S6_S4_iiiff_param_9,
	.param .f32 _Z7postSymIfEvPT_PiPKS0_PKaS4_S6_S4_iiiff_param_10,
	.param .f32 _Z7postSymIfEvPT_PiPKS0_PKaS4_S6_S4_iiiff_param_11
)
{
	.reg .pred 	%p<4>;
	.reg .b32 	%r<13>;
	.reg .b32 	%f<11>;
	.reg .b64 	%rd<19>;

	ld.param.u64 	%rd1, [_Z7postSymIfEvPT_PiPKS0_PKaS4_S6_S4_iiiff_param_0];
	ld.param.u64 	%rd2, [_Z7postSymIfEvPT_PiPKS0_PKaS4_S6_S4_iiiff_param_1];
	ld.param.u64 	%rd3, [_Z7postSymIfEvPT_PiPKS0_PKaS4_S6_S4_iiiff_param_2];
	ld.param.u64 	%rd4, [_Z7postSymIfEvPT_PiPKS0_PKaS4_S6_S4_iiiff_param_4];
	ld.param.u64 	%rd5, [_Z7postSymIfEvPT_PiPKS0_PKaS4_S6_S4_iiiff_param_6];
	ld.param.u32 	%r4, [_Z7postSymIfEvPT_PiPKS0_PKaS4_S6_S4_iiiff_param_7];
	ld.param.u32 	%r3, [_Z7postSymIfEvPT_PiPKS0_PKaS4_S6_S4_iiiff_param_9];
	ld.param.f32 	%f1, [_Z7postSymIfEvPT_PiPKS0_PKaS4_S6_S4_iiiff_param_10];
	ld.param.f32 	%f2, [_Z7postSymIfEvPT_PiPKS0_PKaS4_S6_S4_iiiff_param_11];
	mov.u32 	%r5, %ctaid.y;
	mov.u32 	%r6, %ntid.y;
	mov.u32 	%r7, %tid.y;
	mad.lo.s32 	%r1, %r5, %r6, %r7;
	mov.u32 	%r8, %ctaid.x;
	mov.u32 	%r9, %ntid.x;
	mov.u32 	%r10, %tid.x;
	mad.lo.s32 	%r2, %r8, %r9, %r10;
	setp.ge.s32 	%p1, %r1, %r4;
	setp.ge.s32 	%p2, %r2, %r3;
	or.pred  	%p3, %p1, %p2;
	@%p3 bra 	$L__BB4_2;
	cvta.to.global.u64 	%rd6, %rd4;
	cvta.to.global.u64 	%rd7, %rd5;
	cvta.to.global.u64 	%rd8, %rd2;
	cvta.to.global.u64 	%rd9, %rd3;
	cvta.to.global.u64 	%rd10, %rd1;
	mad.lo.s32 	%r11, %r3, %r1, %r2;
	mul.wide.u32 	%rd11, %r1, 4;
	add.s64 	%rd12, %rd6, %rd11;
	ld.global.f32 	%f3, [%rd12];
	mul.wide.s32 	%rd13, %r2, 4;
	add.s64 	%rd14, %rd7, %rd13;
	ld.global.f32 	%f4, [%rd14];
	mul.f32 	%f5, %f3, %f4;
	mul.wide.s32 	%rd15, %r11, 4;
	add.s64 	%rd16, %rd8, %rd15;
	ld.global.u32 	%r12, [%rd16];
	cvt.rn.f32.s32 	%f6, %r12;
	mul.f32 	%f7, %f5, %f6;
	mul.f32 	%f8, %f1, %f7;
	add.s64 	%rd17, %rd9, %rd15;
	ld.global.f32 	%f9, [%rd17];
	fma.rn.f32 	%f10, %f2, %f9, %f8;
	add.s64 	%rd18, %rd10, %rd15;
	st.global.f32 	[%rd18], %f10;
$L__BB4_2:
	ret;

}
	// .globl	_Z4postIfEvPT_PiPKS0_PKaS4_S4_S6_S4_S4_iiiff
.visible .entry _Z4postIfEvPT_PiPKS0_PKaS4_S4_S6_S4_S4_iiiff(
	.param .u64 .ptr .align 1 _Z4postIfEvPT_PiPKS0_PKaS4_S4_S6_S4_S4_iiiff_param_0,
	.param .u64 .ptr .align 1 _Z4postIfEvPT_PiPKS0_PKaS4_S4_S6_S4_S4_iiiff_param_1,
	.param .u64 .ptr .align 1 _Z4postIfEvPT_PiPKS0_PKaS4_S4_S6_S4_S4_iiiff_param_2,
	.param .u64 .ptr .align 1 _Z4postIfEvPT_PiPKS0_PKaS4_S4_S6_S4_S4_iiiff_param_3,
	.param .u64 .ptr .align 1 _Z4postIfEvPT_PiPKS0_PKaS4_S4_S6_S4_S4_iiiff_param_4,
	.param .u64 .ptr .align 1 _Z4postIfEvPT_PiPKS0_PKaS4_S4_S6_S4_S4_iiiff_param_5,
	.param .u64 .ptr .align 1 _Z4postIfEvPT_PiPKS0_PKaS4_S4_S6_S4_S4_iiiff_param_6,
	.param .u64 .ptr .align 1 _Z4postIfEvPT_PiPKS0_PKaS4_S4_S6_S4_S4_iiiff_param_7,
	.param .u64 .ptr .align 1 _Z4postIfEvPT_PiPKS0_PKaS4_S4_S6_S4_S4_iiiff_param_8,
	.param .u32 _Z4postIfEvPT_PiPKS0_PKaS4_S4_S6_S4_S4_iiiff_param_9,
	.param .u32 _Z4postIfEvPT_PiPKS0_PKaS4_S4_S6_S4_S4_iiiff_param_10,
	.param .u32 _Z4postIfEvPT_PiPKS0_PKaS4_S4_S6_S4_S4_iiiff_param_11,
	.param .f32 _Z4postIfEvPT_PiPKS0_PKaS4_S4_S6_S4_S4_iiiff_param_12,
	.param .f32 _Z4postIfEvPT_PiPKS0_PKaS4_S4_S6_S4_S4_iiiff_param_13
)
{
	.reg .pred 	%p<13>;
	.reg .b16 	%rs<31>;
	.reg .b32 	%r<42>;
	.reg .b32 	%f<119>;
	.reg .b64 	%rd<73>;

	ld.param.u64 	%rd7, [_Z4postIfEvPT_PiPKS0_PKaS4_S4_S6_S4_S4_iiiff_param_1];
	ld.param.u64 	%rd8, [_Z4postIfEvPT_PiPKS0_PKaS4_S4_S6_S4_S4_iiiff_param_2];
	ld.param.u64 	%rd13, [_Z4postIfEvPT_PiPKS0_PKaS4_S4_S6_S4_S4_iiiff_param_3];
	ld.param.u64 	%rd9, [_Z4postIfEvPT_PiPKS0_PKaS4_S4_S6_S4_S4_iiiff_param_4];
	ld.param.u64 	%rd10, [_Z4postIfEvPT_PiPKS0_PKaS4_S4_S6_S4_S4_iiiff_param_5];
	ld.param.u64 	%rd14, [_Z4postIfEvPT_PiPKS0_PKaS4_S4_S6_S4_S4_iiiff_param_6];
	ld.param.u64 	%rd11, [_Z4postIfEvPT_PiPKS0_PKaS4_S4_S6_S4_S4_iiiff_param_7];
	ld.param.u64 	%rd12, [_Z4postIfEvPT_PiPKS0_PKaS4_S4_S6_S4_S4_iiiff_param_8];
	ld.param.u32 	%r21, [_Z4postIfEvPT_PiPKS0_PKaS4_S4_S6_S4_S4_iiiff_param_9];
	ld.param.u32 	%r19, [_Z4postIfEvPT_PiPKS0_PKaS4_S4_S6_S4_S4_iiiff_param_10];
	ld.param.u32 	%r20, [_Z4postIfEvPT_PiPKS0_PKaS4_S4_S6_S4_S4_iiiff_param_11];
	ld.param.f32 	%f28, [_Z4postIfEvPT_PiPKS0_PKaS4_S4_S6_S4_S4_iiiff_param_12];
	ld.param.f32 	%f29, [_Z4postIfEvPT_PiPKS0_PKaS4_S4_S6_S4_S4_iiiff_param_13];
	cvta.to.global.u64 	%rd1, %rd14;
	cvta.to.global.u64 	%rd2, %rd13;
	mov.u32 	%r22, %ctaid.y;
	mov.u32 	%r23, %ntid.y;
	mov.u32 	%r24, %tid.y;
	mad.lo.s32 	%r1, %r22, %r23, %r24;
	mov.u32 	%r25, %ctaid.x;
	mov.u32 	%r26, %ntid.x;
	mov.u32 	%r27, %tid.x;
	mad.lo.s32 	%r2, %r25, %r26, %r27;
	setp.ge.s32 	%p1, %r1, %r21;
	setp.ge.s32 	%p2, %r2, %r20;
	or.pred  	%p3, %p1, %p2;
	@%p3 bra 	$L__BB5_14;
	cvta.to.global.u64 	%rd15, %rd9;
	cvta.to.global.u64 	%rd16, %rd11;
	cvta.to.global.u64 	%rd17, %rd7;
	cvta.to.global.u64 	%rd18, %rd10;
	cvta.to.global.u64 	%rd19, %rd12;
	mad.lo.s32 	%r3, %r20, %r1, %r2;
	mul.wide.u32 	%rd20, %r1, 4;
	add.s64 	%rd21, %rd15, %rd20;
	ld.global.f32 	%f31, [%rd21];
	mul.wide.s32 	%rd22, %r2, 4;
	add.s64 	%rd23, %rd16, %rd22;
	ld.global.f32 	%f32, [%rd23];
	mul.f32 	%f33, %f31, %f32;
	mul.wide.s32 	%rd24, %r3, 4;
	add.s64 	%rd25, %rd17, %rd24;
	ld.global.u32 	%r28, [%rd25];
	cvt.rn.f32.s32 	%f34, %r28;
	cvt.rn.f32.s32 	%f35, %r19;
	add.s64 	%rd26, %rd18, %rd20;
	ld.global.f32 	%f36, [%rd26];
	mul.f32 	%f37, %f36, %f35;
	add.s64 	%rd27, %rd19, %rd22;
	ld.global.f32 	%f38, [%rd27];
	fma.rn.f32 	%f39, %f37, %f38, %f34;
	mul.f32 	%f1, %f33, %f39;
	mul.f32 	%f2, %f33, %f38;
	mul.f32 	%f40, %f31, %f36;
	mul.f32 	%f3, %f32, %f40;
	setp.lt.s32 	%p4, %r19, 1;
	mov.f32 	%f117, 0f00000000;
	mov.f32 	%f118, %f117;
	@%p4 bra 	$L__BB5_13;
	mul.lo.s32 	%r4, %r19, %r1;
	and.b32  	%r5, %r19, 7;
	setp.lt.u32 	%p5, %r19, 8;
	mov.f32 	%f118, 0f00000000;
	mov.b32 	%r40, 0;
	mov.f32 	%f117, %f118;
	@%p5 bra 	$L__BB5_5;
	and.b32  	%r40, %r19, 2147483640;
	neg.s32 	%r38, %r40;
	shl.b32 	%r8, %r20, 3;
	cvt.u64.u32 	%rd28, %r4;
	add.s64 	%rd29, %rd28, %rd2;
	add.s64 	%rd72, %rd29, 3;
	mov.f32 	%f118, 0f00000000;
	cvt.s64.s32 	%rd32, %r20;
	mov.u32 	%r37, %r2;
$L__BB5_4:
	.pragma "nounroll";
	ld.global.s8 	%rs1, [%rd72+-3];
	cvt.rn.f32.s16 	%f44, %rs1;
	fma.rn.f32 	%f45, %f2, %f44, %f117;
	cvt.s64.s32 	%rd30, %r37;
	add.s64 	%rd31, %rd1, %rd30;
	ld.global.s8 	%rs2, [%rd31];
	cvt.rn.f32.s16 	%f46, %rs2;
	fma.rn.f32 	%f47, %f3, %f46, %f118;
	ld.global.s8 	%rs3, [%rd72+-2];
	cvt.rn.f32.s16 	%f48, %rs3;
	fma.rn.f32 	%f49, %f2, %f48, %f45;
	add.s64 	%rd33, %rd31, %rd32;
	ld.global.s8 	%rs4, [%rd33];
	cvt.rn.f32.s16 	%f50, %rs4;
	fma.rn.f32 	%f51, %f3, %f50, %f47;
	ld.global.s8 	%rs5, [%rd72+-1];
	cvt.rn.f32.s16 	%f52, %rs5;
	fma.rn.f32 	%f53, %f2, %f52, %f49;
	add.s64 	%rd34, %rd33, %rd32;
	ld.global.s8 	%rs6, [%rd34];
	cvt.rn.f32.s16 	%f54, %rs6;
	fma.rn.f32 	%f55, %f3, %f54, %f51;
	ld.global.s8 	%rs7, [%rd72];
	cvt.rn.f32.s16 	%f56, %rs7;
	fma.rn.f32 	%f57, %f2, %f56, %f53;
	add.s64 	%rd35, %rd34, %rd32;
	ld.global.s8 	%rs8, [%rd35];
	cvt.rn.f32.s16 	%f58, %rs8;
	fma.rn.f32 	%f59, %f3, %f58, %f55;
	ld.global.s8 	%rs9, [%rd72+1];
	cvt.rn.f32.s16 	%f60, %rs9;
	fma.rn.f32 	%f61, %f2, %f60, %f57;
	add.s64 	%rd36, %rd35, %rd32;
	ld.global.s8 	%rs10, [%rd36];
	cvt.rn.f32.s16 	%f62, %rs10;
	fma.rn.f32 	%f63, %f3, %f62, %f59;
	ld.global.s8 	%rs11, [%rd72+2];
	cvt.rn.f32.s16 	%f64, %rs11;
	fma.rn.f32 	%f65, %f2, %f64, %f61;
	add.s64 	%rd37, %rd36, %rd32;
	ld.global.s8 	%rs12, [%rd37];
	cvt.rn.f32.s16 	%f66, %rs12;
	fma.rn.f32 	%f67, %f3, %f66, %f63;
	ld.global.s8 	%rs13, [%rd72+3];
	cvt.rn.f32.s16 	%f68, %rs13;
	fma.rn.f32 	%f69, %f2, %f68, %f65;
	add.s64 	%rd38, %rd37, %rd32;
	ld.global.s8 	%rs14, [%rd38];
	cvt.rn.f32.s16 	%f70, %rs14;
	fma.rn.f32 	%f71, %f3, %f70, %f67;
	ld.global.s8 	%rs15, [%rd72+4];
	cvt.rn.f32.s16 	%f72, %rs15;
	fma.rn.f32 	%f117, %f2, %f72, %f69;
	add.s64 	%rd39, %rd38, %rd32;
	ld.global.s8 	%rs16, [%rd39];
	cvt.rn.f32.s16 	%f73, %rs16;
	fma.rn.f32 	%f118, %f3, %f73, %f71;
	add.s32 	%r38, %r38, 8;
	add.s32 	%r37, %r37, %r8;
	add.s64 	%rd72, %rd72, 8;
	setp.ne.s32 	%p6, %r38, 0;
	@%p6 bra 	$L__BB5_4;
$L__BB5_5:
	setp.eq.s32 	%p7, %r5, 0;
	@%p7 bra 	$L__BB5_13;
	and.b32  	%r14, %r19, 3;
	setp.lt.u32 	%p8, %r5, 4;
	@%p8 bra 	$L__BB5_8;
	add.s32 	%r30, %r40, %r4;
	cvt.u64.u32 	%rd40, %r30;
	add.s64 	%rd41, %rd2, %rd40;
	ld.global.s8 	%rs17, [%rd41];
	cvt.rn.f32.s16 	%f75, %rs17;
	fma.rn.f32 	%f76, %f2, %f75, %f117;
	mad.lo.s32 	%r31, %r40, %r20, %r2;
	cvt.s64.s32 	%rd42, %r31;
	add.s64 	%rd43, %rd1, %rd42;
	ld.global.s8 	%rs18, [%rd43];
	cvt.rn.f32.s16 	%f77, %rs18;
	fma.rn.f32 	%f78, %f3, %f77, %f118;
	cvt.u64.u32 	%rd44, %r4;
	cvt.u64.u32 	%rd45, %r40;
	add.s64 	%rd46, %rd45, %rd44;
	add.s64 	%rd47, %rd2, %rd46;
	ld.global.s8 	%rs19, [%rd47+1];
	cvt.rn.f32.s16 	%f79, %rs19;
	fma.rn.f32 	%f80, %f2, %f79, %f76;
	cvt.s64.s32 	%rd48, %r20;
	add.s64 	%rd49, %rd43, %rd48;
	ld.global.s8 	%rs20, [%rd49];
	cvt.rn.f32.s16 	%f81, %rs20;
	fma.rn.f32 	%f82, %f3, %f81, %f78;
	ld.global.s8 	%rs21, [%rd47+2];
	cvt.rn.f32.s16 	%f83, %rs21;
	fma.rn.f32 	%f84, %f2, %f83, %f80;
	add.s64 	%rd50, %rd49, %rd48;
	ld.global.s8 	%rs22, [%rd50];
	cvt.rn.f32.s16 	%f85, %rs22;
	fma.rn.f32 	%f86, %f3, %f85, %f82;
	ld.global.s8 	%rs23, [%rd47+3];
	cvt.rn.f32.s16 	%f87, %rs23;
	fma.rn.f32 	%f117, %f2, %f87, %f84;
	add.s64 	%rd51, %rd50, %rd48;
	ld.global.s8 	%rs24, [%rd51];
	cvt.rn.f32.s16 	%f88, %rs24;
	fma.rn.f32 	%f118, %f3, %f88, %f86;
	add.s32 	%r40, %r40, 4;
$L__BB5_8:
	setp.eq.s32 	%p9, %r14, 0;
	@%p9 bra 	$L__BB5_13;
	setp.eq.s32 	%p10, %r14, 1;
	@%p10 bra 	$L__BB5_11;
	add.s32 	%r32, %r40, %r4;
	cvt.u64.u32 	%rd52, %r32;
	add.s64 	%rd53, %rd2, %rd52;
	ld.global.s8 	%rs25, [%rd53];
	cvt.rn.f32.s16 	%f90, %rs25;
	fma.rn.f32 	%f91, %f2, %f90, %f117;
	mad.lo.s32 	%r33, %r40, %r20, %r2;
	cvt.s64.s32 	%rd54, %r33;
	add.s64 	%rd55, %rd1, %rd54;
	ld.global.s8 	%rs26, [%rd55];
	cvt.rn.f32.s16 	%f92, %rs26;
	fma.rn.f32 	%f93, %f3, %f92, %f118;
	cvt.u64.u32 	%rd56, %r4;
	cvt.u64.u32 	%rd57, %r40;
	add.s64 	%rd58, %rd57, %rd56;
	add.s64 	%rd59, %rd2, %rd58;
	ld.global.s8 	%rs27, [%rd59+1];
	cvt.rn.f32.s16 	%f94, %rs27;
	fma.rn.f32 	%f117, %f2, %f94, %f91;
	cvt.s64.s32 	%rd60, %r20;
	add.s64 	%rd61, %rd55, %rd60;
	ld.global.s8 	%rs28, [%rd61];
	cvt.rn.f32.s16 	%f95, %rs28;
	fma.rn.f32 	%f118, %f3, %f95, %f93;
	add.s32 	%r40, %r40, 2;
$L__BB5_11:
	and.b32  	%r34, %r19, 1;
	setp.eq.b32 	%p11, %r34, 1;
	not.pred 	%p12, %p11;
	@%p12 bra 	$L__BB5_13;
	add.s32 	%r35, %r40, %r4;
	cvt.u64.u32 	%rd62, %r35;
	add.s64 	%rd63, %rd2, %rd62;
	ld.global.s8 	%rs29, [%rd63];
	cvt.rn.f32.s16 	%f96, %rs29;
	fma.rn.f32 	%f117, %f2, %f96, %f117;
	mad.lo.s32 	%r36, %r40, %r20, %r2;
	cvt.s64.s32 	%rd64, %r36;
	add.s64 	%rd65, %rd1, %rd64;
	ld.global.s8 	%rs30, [%rd65];
	cvt.rn.f32.s16 	%f97, %rs30;
	fma.rn.f32 	%f118, %f3, %f97, %f118;
$L__BB5_13:
	ld.param.u64 	%rd71, [_Z4postIfEvPT_PiPKS0_PKaS4_S4_S6_S4_S4_iiiff_param_0];
	sub.f32 	%f98, %f1, %f117;
	sub.f32 	%f99, %f98, %f118;
	cvta.to.global.u64 	%rd66, %rd8;
	add.s64 	%rd68, %rd66, %rd24;
	ld.global.f32 	%f100, [%rd68];
	mul.f32 	%f101, %f29, %f100;
	fma.rn.f32 	%f102, %f28, %f99, %f101;
	cvta.to.global.u64 	%rd69, %rd71;
	add.s64 	%rd70, %rd69, %rd24;
	st.global.f32 	[%rd70], %f102;
$L__BB5_14:
	ret;

}
	// .globl	_Z7postSymIfEvPT_PiPKS0_S4_PKaS4_S6_S4_iiiff
.visible .entry _Z7postSymIfEvPT_PiPKS0_S4_PKaS4_S6_S4_iiiff(
	.param .u64 .ptr .align 1 _Z7postSymIfEvPT_PiPKS0_S4_PKaS4_S6_S4_iiiff_param_0,
	.param .u64 .ptr .align 1 _Z7postSymIfEvPT_PiPKS0_S4_PKaS4_S6_S4_iiiff_param_1,
	.param .u64 .ptr .align 1 _Z7postSymIfEvPT_PiPKS0_S4_PKaS4_S6_S4_iiiff_param_2,
	.param .u64 .ptr .align 1 _Z7postSymIfEvPT_PiPKS0_S4_PKaS4_S6_S4_iiiff_param_3,
	.param .u64 .ptr .align 1 _Z7postSymIfEvPT_PiPKS0_S4_PKaS4_S6_S4_iiiff_param_4,
	.param .u64 .ptr .align 1 _Z7postSymIfEvPT_PiPKS0_S4_PKaS4_S6_S4_iiiff_param_5,
	.param .u64 .ptr .align 1 _Z7postSymIfEvPT_PiPKS0_S4_PKaS4_S6_S4_iiiff_param_6,
	.param .u64 .ptr .align 1 _Z7postSymIfEvPT_PiPKS0_S4_PKaS4_S6_S4_iiiff_param_7,
	.param .u32 _Z7postSymIfEvPT_PiPKS0_S4_PKaS4_S6_S4_iiiff_param_8,
	.param .u32 _Z7postSymIfEvPT_PiPKS0_S4_PKaS4_S6_S4_iiiff_param_9,
	.param .u32 _Z7postSymIfEvPT_PiPKS0_S4_PKaS4_S6_S4_iiiff_param_10,
	.param .f32 _Z7postSymIfEvPT_PiPKS0_S4_PKaS4_S6_S4_iiiff_param_11,
	.param .f32 _Z7postSymIfEvPT_PiPKS0_S4_PKaS4_S6_S4_iiiff_param_12
)
{
	.reg .pred 	%p<4>;
	.reg .b32 	%r<13>;
	.reg .b32 	%f<13>;
	.reg .b64 	%rd<23>;

	ld.param.u64 	%rd2, [_Z7postSymIfEvPT_PiPKS0_S4_PKaS4_S6_S4_iiiff_param_1];
	ld.param.u64 	%rd3, [_Z7postSymIfEvPT_PiPKS0_S4_PKaS4_S6_S4_iiiff_param_2];
	ld.param.u64 	%rd4, [_Z7postSymIfEvPT_PiPKS0_S4_PKaS4_S6_S4_iiiff_param_3];
	ld.param.u64 	%rd5, [_Z7postSymIfEvPT_PiPKS0_S4_PKaS4_S6_S4_iiiff_param_5];
	ld.param.u64 	%rd6, [_Z7postSymIfEvPT_PiPKS0_S4_PKaS4_S6_S4_iiiff_param_7];
	ld.param.u32 	%r4, [_Z7postSymIfEvPT_PiPKS0_S4_PKaS4_S6_S4_iiiff_param_8];
	ld.param.u32 	%r3, [_Z7postSymIfEvPT_PiPKS0_S4_PKaS4_S6_S4_iiiff_param_10];
	ld.param.f32 	%f1, [_Z7postSymIfEvPT_PiPKS0_S4_PKaS4_S6_S4_iiiff_param_11];
	ld.param.f32 	%f2, [_Z7postSymIfEvPT_PiPKS0_S4_PKaS4_S6_S4_iiiff_param_12];
	mov.u32 	%r5, %ctaid.y;
	mov.u32 	%r6, %ntid.y;
	mov.u32 	%r7, %tid.y;
	mad.lo.s32 	%r1, %r5, %r6, %r7;
	mov.u32 	%r8, %ctaid.x;
	mov.u32 	%r9, %ntid.x;
	mov.u32 	%r10, %tid.x;
	mad.lo.s32 	%r2, %r8, %r9, %r10;
	setp.ge.s32 	%p1, %r1, %r4;
	setp.ge.s32 	%p2, %r2, %r3;
	or.pred  	%p3, %p1, %p2;
	@%p3 bra 	$L__BB6_2;
	ld.param.u64 	%rd22, [_Z7postSymIfEvPT_PiPKS0_S4_PKaS4_S6_S4_iiiff_param_0];
	cvta.to.global.u64 	%rd7, %rd5;
	cvta.to.global.u64 	%rd8, %rd6;
	cvta.to.global.u64 	%rd9, %rd2;
	cvta.to.global.u64 	%rd10, %rd3;
	cvta.to.global.u64 	%rd11, %rd4;
	cvta.to.global.u64 	%rd12, %rd22;
	mad.lo.s32 	%r11, %r3, %r1, %r2;
	mul.wide.u32 	%rd13, %r1, 4;
	add.s64 	%rd14, %rd7, %rd13;
	ld.global.f32 	%f3, [%rd14];
	mul.wide.s32 	%rd15, %r2, 4;
	add.s64 	%rd16, %rd8, %rd15;
	ld.global.f32 	%f4, [%rd16];
	mul.f32 	%f5, %f3, %f4;
	mul.wide.s32 	%rd17, %r11, 4;
	add.s64 	%rd18, %rd9, %rd17;
	ld.global.u32 	%r12, [%rd18];
	cvt.rn.f32.s32 	%f6, %r12;
	mul.f32 	%f7, %f5, %f6;
	mul.f32 	%f8, %f1, %f7;
	add.s64 	%rd19, %rd10, %rd17;
	ld.global.f32 	%f9, [%rd19];
	fma.rn.f32 	%f10, %f2, %f9, %f8;
	add.s64 	%rd20, %rd11, %rd15;
	ld.global.f32 	%f11, [%rd20];
	add.f32 	%f12, %f11, %f10;
	add.s64 	%rd21, %rd12, %rd17;
	st.global.f32 	[%rd21], %f12;
$L__BB6_2:
	ret;

}
	// .globl	_Z4postIfEvPT_PiPKS0_S4_PKaS4_S4_S6_S4_S4_iiiff
.visible .entry _Z4postIfEvPT_PiPKS0_S4_PKaS4_S4_S6_S4_S4_iiiff(
	.param .u64 .ptr .align 1 _Z4postIfEvPT_PiPKS0_S4_PKaS4_S4_S6_S4_S4_iiiff_param_0,
	.param .u64 .ptr .align 1 _Z4postIfEvPT_PiPKS0_S4_PKaS4_S4_S6_S4_S4_iiiff_param_1,
	.param .u64 .ptr .align 1 _Z4postIfEvPT_PiPKS0_S4_PKaS4_S4_S6_S4_S4_iiiff_param_2,
	.param .u64 .ptr .align 1 _Z4postIfEvPT_PiPKS0_S4_PKaS4_S4_S6_S4_S4_iiiff_param_3,
	.param .u64 .ptr .align 1 _Z4postIfEvPT_PiPKS0_S4_PKaS4_S4_S6_S4_S4_iiiff_param_4,
	.param .u64 .ptr .align 1 _Z4postIfEvPT_PiPKS0_S4_PKaS4_S4_S6_S4_S4_iiiff_param_5,
	.param .u64 .ptr .align 1 _Z4postIfEvPT_PiPKS0_S4_PKaS4_S4_S6_S4_S4_iiiff_param_6,
	.param .u64 .ptr .align 1 _Z4postIfEvPT_PiPKS0_S4_PKaS4_S4_S6_S4_S4_iiiff_param_7,
	.param .u64 .ptr .align 1 _Z4postIfEvPT_PiPKS0_S4_PKaS4_S4_S6_S4_S4_iiiff_param_8,
	.param .u64 .ptr .align 1 _Z4postIfEvPT_PiPKS0_S4_PKaS4_S4_S6_S4_S4_iiiff_param_9,
	.param .u32 _Z4postIfEvPT_PiPKS0_S4_PKaS4_S4_S6_S4_S4_iiiff_param_10,
	.param .u32 _Z4postIfEvPT_PiPKS0_S4_PKaS4_S4_S6_S4_S4_iiiff_param_11,
	.param .u32 _Z4postIfEvPT_PiPKS0_S4_PKaS4_S4_S6_S4_S4_iiiff_param_12,
	.param .f32 _Z4postIfEvPT_PiPKS0_S4_PKaS4_S4_S6_S4_S4_iiiff_param_13,
	.param .f32 _Z4postIfEvPT_PiPKS0_S4_PKaS4_S4_S6_S4_S4_iiiff_param_14
)
{
	.reg .pred 	%p<13>;
	.reg .b16 	%rs<31>;
	.reg .b32 	%r<42>;
	.reg .b32 	%f<121>;
	.reg .b64 	%rd<78>;

	ld.param.u64 	%rd7, [_Z4postIfEvPT_PiPKS0_S4_PKaS4_S4_S6_S4_S4_iiiff_param_1];
	ld.param.u64 	%rd9, [_Z4postIfEvPT_PiPKS0_S4_PKaS4_S4_S6_S4_S4_iiiff_param_3];
	ld.param.u64 	%rd14, [_Z4postIfEvPT_PiPKS0_S4_PKaS4_S4_S6_S4_S4_iiiff_param_4];
	ld.param.u64 	%rd10, [_Z4postIfEvPT_PiPKS0_S4_PKaS4_S4_S6_S4_S4_iiiff_param_5];
	ld.param.u64 	%rd11, [_Z4postIfEvPT_PiPKS0_S4_PKaS4_S4_S6_S4_S4_iiiff_param_6];
	ld.param.u64 	%rd15, [_Z4postIfEvPT_PiPKS0_S4_PKaS4_S4_S6_S4_S4_iiiff_param_7];
	ld.param.u64 	%rd12, [_Z4postIfEvPT_PiPKS0_S4_PKaS4_S4_S6_S4_S4_iiiff_param_8];
	ld.param.u64 	%rd13, [_Z4postIfEvPT_PiPKS0_S4_PKaS4_S4_S6_S4_S4_iiiff_param_9];
	ld.param.u32 	%r21, [_Z4postIfEvPT_PiPKS0_S4_PKaS4_S4_S6_S4_S4_iiiff_param_10];
	ld.param.u32 	%r19, [_Z4postIfEvPT_PiPKS0_S4_PKaS4_S4_S6_S4_S4_iiiff_param_11];
	ld.param.u32 	%r20, [_Z4postIfEvPT_PiPKS0_S4_PKaS4_S4_S6_S4_S4_iiiff_param_12];
	ld.param.f32 	%f28, [_Z4postIfEvPT_PiPKS0_S4_PKaS4_S4_S6_S4_S4_iiiff_param_13];
	ld.param.f32 	%f29, [_Z4postIfEvPT_PiPKS0_S4_PKaS4_S4_S6_S4_S4_iiiff_param_14];
	cvta.to.global.u64 	%rd1, %rd15;
	cvta.to.global.u64 	%rd2, %rd14;
	mov.u32 	%r22, %ctaid.y;
	mov.u32 	%r23, %ntid.y;
	mov.u32 	%r24, %tid.y;
	mad.lo.s32 	%r1, %r22, %r23, %r24;
	mov.u32 	%r25, %ctaid.x;
	mov.u32 	%r26, %ntid.x;
	mov.u32 	%r27, %tid.x;
	mad.lo.s32 	%r2, %r25, %r26, %r27;
	setp.ge.s32 	%p1, %r1, %r21;
	setp.ge.s32 	%p2, %r2, %r20;
	or.pred  	%p3, %p1, %p2;
	@%p3 bra 	$L__BB7_14;
	cvta.to.global.u64 	%rd16, %rd10;
	cvta.to.global.u64 	%rd17, %rd12;
	cvta.to.global.u64 	%rd18, %rd7;
	cvta.to.global.u64 	%rd19, %rd11;
	cvta.to.global.u64 	%rd20, %rd13;
	mad.lo.s32 	%r3, %r20, %r1, %r2;
	mul.wide.u32 	%rd21, %r1, 4;
	add.s64 	%rd22, %rd16, %rd21;
	ld.global.f32 	%f31, [%rd22];
	mul.wide.s32 	%rd23, %r2, 4;
	add.s64 	%rd24, %rd17, %rd23;
	ld.global.f32 	%f32, [%rd24];
	mul.f32 	%f33, %f31, %f32;
	mul.wide.s32 	%rd25, %r3, 4;
	add.s64 	%rd26, %rd18, %rd25;
	ld.global.u32 	%r28, [%rd26];
	cvt.rn.f32.s32 	%f34, %r28;
	cvt.rn.f32.s32 	%f35, %r19;
	add.s64 	%rd27, %rd19, %rd21;
	ld.global.f32 	%f36, [%rd27];
	mul.f32 	%f37, %f36, %f35;
	add.s64 	%rd28, %rd20, %rd23;
	ld.global.f32 	%f38, [%rd28];
	fma.rn.f32 	%f39, %f37, %f38, %f34;
	mul.f32 	%f1, %f33, %f39;
	mul.f32 	%f2, %f33, %f38;
	mul.f32 	%f40, %f31, %f36;
	mul.f32 	%f3, %f32, %f40;
	setp.lt.s32 	%p4, %r19, 1;
	mov.f32 	%f119, 0f00000000;
	mov.f32 	%f120, %f119;
	@%p4 bra 	$L__BB7_13;
	mul.lo.s32 	%r4, %r19, %r1;
	and.b32  	%r5, %r19, 7;
	setp.lt.u32 	%p5, %r19, 8;
	mov.f32 	%f120, 0f00000000;
	mov.b32 	%r40, 0;
	mov.f32 	%f119, %f120;
	@%p5 bra 	$L__BB7_5;
	and.b32  	%r40, %r19, 2147483640;
	neg.s32 	%r38, %r40;
	shl.b32 	%r8, %r20, 3;
	cvt.u64.u32 	%rd29, %r4;
	add.s64 	%rd30, %rd29, %rd2;
	add.s64 	%rd77, %rd30, 3;
	mov.f32 	%f120, 0f00000000;
	cvt.s64.s32 	%rd33, %r20;
	mov.u32 	%r37, %r2;
$L__BB7_4:
	.pragma "nounroll";
	ld.global.s8 	%rs1, [%rd77+-3];
	cvt.rn.f32.s16 	%f44, %rs1;
	fma.rn.f32 	%f45, %f2, %f44, %f119;
	cvt.s64.s32 	%rd31, %r37;
	add.s64 	%rd32, %rd1, %rd31;
	ld.global.s8 	%rs2, [%rd32];
	cvt.rn.f32.s16 	%f46, %rs2;
	fma.rn.f32 	%f47, %f3, %f46, %f120;
	ld.global.s8 	%rs3, [%rd77+-2];
	cvt.rn.f32.s16 	%f48, %rs3;
	fma.rn.f32 	%f49, %f2, %f48, %f45;
	add.s64 	%rd34, %rd32, %rd33;
	ld.global.s8 	%rs4, [%rd34];
	cvt.rn.f32.s16 	%f50, %rs4;
	fma.rn.f32 	%f51, %f3, %f50, %f47;
	ld.global.s8 	%rs5, [%rd77+-1];
	cvt.rn.f32.s16 	%f52, %rs5;
	fma.rn.f32 	%f53, %f2, %f52, %f49;
	add.s64 	%rd35, %rd34, %rd33;
	ld.global.s8 	%rs6, [%rd35];
	cvt.rn.f32.s16 	%f54, %rs6;
	fma.rn.f32 	%f55, %f3, %f54, %f51;
	ld.global.s8 	%rs7, [%rd77];
	cvt.rn.f32.s16 	%f56, %rs7;
	fma.rn.f32 	%f57, %f2, %f56, %f53;
	add.s64 	%rd36, %rd35, %rd33;
	ld.global.s8 	%rs8, [%rd36];
	cvt.rn.f32.s16 	%f58, %rs8;
	fma.rn.f32 	%f59, %f3, %f58, %f55;
	ld.global.s8 	%rs9, [%rd77+1];
	cvt.rn.f32.s16 	%f60, %rs9;
	fma.rn.f32 	%f61, %f2, %f60, %f57;
	add.s64 	%rd37, %rd36, %rd33;
	ld.global.s8 	%rs10, [%rd37];
	cvt.rn.f32.s16 	%f62, %rs10;
	fma.rn.f32 	%f63, %f3, %f62, %f59;
	ld.global.s8 	%rs11, [%rd77+2];
	cvt.rn.f32.s16 	%f64, %rs11;
	fma.rn.f32 	%f65, %f2, %f64, %f61;
	add.s64 	%rd38, %rd37, %rd33;
	ld.global.s8 	%rs12, [%rd38];
	cvt.rn.f32.s16 	%f66, %rs12;
	fma.rn.f32 	%f67, %f3, %f66, %f63;
	ld.global.s8 	%rs13, [%rd77+3];
	cvt.rn.f32.s16 	%f68, %rs13;
	fma.rn.f32 	%f69, %f2, %f68, %f65;
	add.s64 	%rd39, %rd38, %rd33;
	ld.global.s8 	%rs14, [%rd39];
	cvt.rn.f32.s16 	%f70, %rs14;
	fma.rn.f32 	%f71, %f3, %f70, %f67;
	ld.global.s8 	%rs15, [%rd77+4];
	cvt.rn.f32.s16 	%f72, %rs15;
	fma.rn.f32 	%f119, %f2, %f72, %f69;
	add.s64 	%rd40, %rd39, %rd33;
	ld.global.s8 	%rs16, [%rd40];
	cvt.rn.f32.s16 	%f73, %rs16;
	fma.rn.f32 	%f120, %f3, %f73, %f71;
	add.s32 	%r38, %r38, 8;
	add.s32 	%r37, %r37, %r8;
	add.s64 	%rd77, %rd77, 8;
	setp.ne.s32 	%p6, %r38, 0;
	@%p6 bra 	$L__BB7_4;
$L__BB7_5:
	setp.eq.s32 	%p7, %r5, 0;
	@%p7 bra 	$L__BB7_13;
	and.b32  	%r14, %r19, 3;
	setp.lt.u32 	%p8, %r5, 4;
	@%p8 bra 	$L__BB7_8;
	add.s32 	%r30, %r40, %r4;
	cvt.u64.u32 	%rd41, %r30;
	add.s64 	%rd42, %rd2, %rd41;
	ld.global.s8 	%rs17, [%rd42];
	cvt.rn.f32.s16 	%f75, %rs17;
	fma.rn.f32 	%f76, %f2, %f75, %f119;
	mad.lo.s32 	%r31, %r40, %r20, %r2;
	cvt.s64.s32 	%rd43, %r31;
	add.s64 	%rd44, %rd1, %rd43;
	ld.global.s8 	%rs18, [%rd44];
	cvt.rn.f32.s16 	%f77, %rs18;
	fma.rn.f32 	%f78, %f3, %f77, %f120;
	cvt.u64.u32 	%rd45, %r4;
	cvt.u64.u32 	%rd46, %r40;
	add.s64 	%rd47, %rd46, %rd45;
	add.s64 	%rd48, %rd2, %rd47;
	ld.global.s8 	%rs19, [%rd48+1];
	cvt.rn.f32.s16 	%f79, %rs19;
	fma.rn.f32 	%f80, %f2, %f79, %f76;
	cvt.s64.s32 	%rd49, %r20;
	add.s64 	%rd50, %rd44, %rd49;
	ld.global.s8 	%rs20, [%rd50];
	cvt.rn.f32.s16 	%f81, %rs20;
	fma.rn.f32 	%f82, %f3, %f81, %f78;
	ld.global.s8 	%rs21, [%rd48+2];
	cvt.rn.f32.s16 	%f83, %rs21;
	fma.rn.f32 	%f84, %f2, %f83, %f80;
	add.s64 	%rd51, %rd50, %rd49;
	ld.global.s8 	%rs22, [%rd51];
	cvt.rn.f32.s16 	%f85, %rs22;
	fma.rn.f32 	%f86, %f3, %f85, %f82;
	ld.global.s8 	%rs23, [%rd48+3];
	cvt.rn.f32.s16 	%f87, %rs23;
	fma.rn.f32 	%f119, %f2, %f87, %f84;
	add.s64 	%rd52, %rd51, %rd49;
	ld.global.s8 	%rs24, [%rd52];
	cvt.rn.f32.s16 	%f88, %rs24;
	fma.rn.f32 	%f120, %f3, %f88, %f86;
	add.s32 	%r40, %r40, 4;
$L__BB7_8:
	setp.eq.s32 	%p9, %r14, 0;
	@%p9 bra 	$L__BB7_13;
	setp.eq.s32 	%p10, %r14, 1;
	@%p10 bra 	$L__BB7_11;
	add.s32 	%r32, %r40, %r4;
	cvt.u64.u32 	%rd53, %r32;
	add.s64 	%rd54, %rd2, %rd53;
	ld.global.s8 	%rs25, [%rd54];
	cvt.rn.f32.s16 	%f90, %rs25;
	fma.rn.f32 	%f91, %f2, %f90, %f119;
	mad.lo.s32 	%r33, %r40, %r20, %r2;
	cvt.s64.s32 	%rd55, %r33;
	add.s64 	%rd56, %rd1, %rd55;
	ld.global.s8 	%rs26, [%rd56];
	cvt.rn.f32.s16 	%f92, %rs26;
	fma.rn.f32 	%f93, %f3, %f92, %f120;
	cvt.u64.u32 	%rd57, %r4;
	cvt.u64.u32 	%rd58, %r40;
	add.s64 	%rd59, %rd58, %rd57;
	add.s64 	%rd60, %rd2, %rd59;
	ld.global.s8 	%rs27, [%rd60+1];
	cvt.rn.f32.s16 	%f94, %rs27;
	fma.rn.f32 	%f119, %f2, %f94, %f91;
	cvt.s64.s32 	%rd61, %r20;
	add.s64 	%rd62, %rd56, %rd61;
	ld.global.s8 	%rs28, [%rd62];
	cvt.rn.f32.s16 	%f95, %rs28;
	fma.rn.f32 	%f120, %f3, %f95, %f93;
	add.s32 	%r40, %r40, 2;
$L__BB7_11:
	and.b32  	%r34, %r19, 1;
	setp.eq.b32 	%p11, %r34, 1;
	not.pred 	%p12, %p11;
	@%p12 bra 	$L__BB7_13;
	add.s32 	%r35, %r40, %r4;
	cvt.u64.u32 	%rd63, %r35;
	add.s64 	%rd64, %rd2, %rd63;
	ld.global.s8 	%rs29, [%rd64];
	cvt.rn.f32.s16 	%f96, %rs29;
	fma.rn.f32 	%f119, %f2, %f96, %f119;
	mad.lo.s32 	%r36, %r40, %r20, %r2;
	cvt.s64.s32 	%rd65, %r36;
	add.s64 	%rd66, %rd1, %rd65;
	ld.global.s8 	%rs30, [%rd66];
	cvt.rn.f32.s16 	%f97, %rs30;
	fma.rn.f32 	%f120, %f3, %f97, %f120;
$L__BB7_13:
	ld.param.u64 	%rd76, [_Z4postIfEvPT_PiPKS0_S4_PKaS4_S4_S6_S4_S4_iiiff_param_2];
	ld.param.u64 	%rd75, [_Z4postIfEvPT_PiPKS0_S4_PKaS4_S4_S6_S4_S4_iiiff_param_0];
	sub.f32 	%f98, %f1, %f119;
	sub.f32 	%f99, %f98, %f120;
	cvta.to.global.u64 	%rd67, %rd76;
	add.s64 	%rd69, %rd67, %rd25;
	ld.global.f32 	%f100, [%rd69];
	mul.f32 	%f101, %f29, %f100;
	fma.rn.f32 	%f102, %f28, %f99, %f101;
	cvta.to.global.u64 	%rd70, %rd9;
	mul.wide.s32 	%rd71, %r2, 4;
	add.s64 	%rd72, %rd70, %rd71;
	ld.global.f32 	%f103, [%rd72];
	add.f32 	%f104, %f103, %f102;
	cvta.to.global.u64 	%rd73, %rd75;
	add.s64 	%rd74, %rd73, %rd25;
	st.global.f32 	[%rd74], %f104;
$L__BB7_14:
	ret;

}


// ===== COMPILED SASS (sm_100) =====

	.target	sm_100

	.elftype	@"ET_EXEC"


//--------------------- .note.nv.tkinfo           --------------------------
	.section	.note.nv.tkinfo,"",@"SHT_NOTE"
	.sectionflags	@"SHF_NOTE_NV_TKINFO"
	.tkinfo
        /*0018*/ 	.word	0x00000002
        /*0030*/ 	.string	""
        /*0030*/ 	.string	"ptxas"
        /*0030*/ 	.string	"Cuda compilation tools, release 13.0, V13.0.88"
        /*0030*/ 	.string	"Build cuda_13.0.r13.0/compiler.36424714_0"
        /*0030*/ 	.string	"-arch sm_100 -m 64 "



//--------------------- .note.nv.cuinfo           --------------------------
	.section	.note.nv.cuinfo,"",@"SHT_NOTE"
	.sectionflags	@"SHF_NOTE_NV_CUINFO"
        /*0018*/ 	.short	0x0002
        /*001a*/ 	.short	0x0064
        /*001c*/ 	.short	0x0082
	.zero		2


//--------------------- .nv.info                  --------------------------
	.section	.nv.info,"",@"SHT_CUDA_INFO"
	.align	4


	//----- nvinfo : EIATTR_REGCOUNT
	.align		4
        /*0000*/ 	.byte	0x04, 0x2f
        /*0002*/ 	.short	(.L_1 - .L_0)
	.align		4
.L_0:
        /*0004*/ 	.word	index@(_Z7postSymI6__halfEvPT_PiPKS1_PKaS5_S7_S5_iiiff)
        /*0008*/ 	.word	0x00000012


	//----- nvinfo : EIATTR_FRAME_SIZE
	.align		4
.L_1:
        /*000c*/ 	.byte	0x04, 0x11
        /*000e*/ 	.short	(.L_3 - .L_2)
	.align		4
.L_2:
        /*0010*/ 	.word	index@(_Z7postSymI6__halfEvPT_PiPKS1_PKaS5_S7_S5_iiiff)
        /*0014*/ 	.word	0x00000000


	//----- nvinfo : EIATTR_REGCOUNT
	.align		4
.L_3:
        /*0018*/ 	.byte	0x04, 0x2f
        /*001a*/ 	.short	(.L_5 - .L_4)
	.align		4
.L_4:
        /*001c*/ 	.word	index@(_Z4postI6__halfEvPT_PiPKS1_PKaS5_S5_S7_S5_S5_iiiff)
        /*0020*/ 	.word	0x00000020


	//----- nvinfo : EIATTR_FRAME_SIZE
	.align		4
.L_5:
        /*0024*/ 	.byte	0x04, 0x11
        /*0026*/ 	.short	(.L_7 - .L_6)
	.align		4
.L_6:
        /*0028*/ 	.word	index@(_Z4postI6__halfEvPT_PiPKS1_PKaS5_S5_S7_S5_S5_iiiff)
        /*002c*/ 	.word	0x00000000


	//----- nvinfo : EIATTR_REGCOUNT
	.align		4
.L_7:
        /*0030*/ 	.byte	0x04, 0x2f
        /*0032*/ 	.short	(.L_9 - .L_8)
	.align		4
.L_8:
        /*0034*/ 	.word	index@(_Z7postSymI6__halfEvPT_PiPKS1_S5_PKaS5_S7_S5_iiiff)
        /*0038*/ 	.word	0x00000012


	//----- nvinfo : EIATTR_FRAME_SIZE
	.align		4
.L_9:
        /*003c*/ 	.byte	0x04, 0x11
        /*003e*/ 	.short	(.L_11 - .L_10)
	.align		4
.L_10:
        /*0040*/ 	.word	index@(_Z7postSymI6__halfEvPT_PiPKS1_S5_PKaS5_S7_S5_iiiff)
        /*0044*/ 	.word	0x00000000


	//----- nvinfo : EIATTR_REGCOUNT
	.align		4
.L_11:
        /*0048*/ 	.byte	0x04, 0x2f
        /*004a*/ 	.short	(.L_13 - .L_12)
	.align		4
.L_12:
        /*004c*/ 	.word	index@(_Z4postI6__halfEvPT_PiPKS1_S5_PKaS5_S5_S7_S5_S5_iiiff)
        /*0050*/ 	.word	0x00000020


	//----- nvinfo : EIATTR_FRAME_SIZE
	.align		4
.L_13:
        /*0054*/ 	.byte	0x04, 0x11
        /*0056*/ 	.short	(.L_15 - .L_14)
	.align		4
.L_14:
        /*0058*/ 	.word	index@(_Z4postI6__halfEvPT_PiPKS1_S5_PKaS5_S5_S7_S5_S5_iiiff)
        /*005c*/ 	.word	0x00000000


	//----- nvinfo : EIATTR_REGCOUNT
	.align		4
.L_15:
        /*0060*/ 	.byte	0x04, 0x2f
        /*0062*/ 	.short	(.L_17 - .L_16)
	.align		4
.L_16:
        /*0064*/ 	.word	index@(_Z7postSymIfEvPT_PiPKS0_PKaS4_S6_S4_iiiff)
        /*0068*/ 	.word	0x00000012


	//----- nvinfo : EIATTR_FRAME_SIZE
	.align		4
.L_17:
        /*006c*/ 	.byte	0x04, 0x11
        /*006e*/ 	.short	(.L_19 - .L_18)
	.align		4
.L_18:
        /*0070*/ 	.word	index@(_Z7postSymIfEvPT_PiPKS0_PKaS4_S6_S4_iiiff)
        /*0074*/ 	.word	0x00000000


	//----- nvinfo : EIATTR_REGCOUNT
	.align		4
.L_19:
        /*0078*/ 	.byte	0x04, 0x2f
        /*007a*/ 	.short	(.L_21 - .L_20)
	.align		4
.L_20:
        /*007c*/ 	.word	index@(_Z4postIfEvPT_PiPKS0_PKaS4_S4_S6_S4_S4_iiiff)
        /*0080*/ 	.word	0x00000020


	//----- nvinfo : EIATTR_FRAME_SIZE
	.align		4
.L_21:
        /*0084*/ 	.byte	0x04, 0x11
        /*0086*/ 	.short	(.L_23 - .L_22)
	.align		4
.L_22:
        /*0088*/ 	.word	index@(_Z4postIfEvPT_PiPKS0_PKaS4_S4_S6_S4_S4_iiiff)
        /*008c*/ 	.word	0x00000000


	//----- nvinfo : EIATTR_REGCOUNT
	.align		4
.L_23:
        /*0090*/ 	.byte	0x04, 0x2f
        /*0092*/ 	.short	(.L_25 - .L_24)
	.align		4
.L_24:
        /*0094*/ 	.word	index@(_Z7postSymIfEvPT_PiPKS0_S4_PKaS4_S6_S4_iiiff)
        /*0098*/ 	.word	0x00000012


	//----- nvinfo : EIATTR_FRAME_SIZE
	.align		4
.L_25:
        /*009c*/ 	.byte	0x04, 0x11
        /*009e*/ 	.short	(.L_27 - .L_26)
	.align		4
.L_26:
        /*00a0*/ 	.word	index@(_Z7postSymIfEvPT_PiPKS0_S4_PKaS4_S6_S4_iiiff)
        /*00a4*/ 	.word	0x00000000


	//----- nvinfo : EIATTR_REGCOUNT
	.align		4
.L_27:
        /*00a8*/ 	.byte	0x04, 0x2f
        /*00aa*/ 	.short	(.L_29 - .L_28)
	.align		4
.L_28:
        /*00ac*/ 	.word	index@(_Z4postIfEvPT_PiPKS0_S4_PKaS4_S4_S6_S4_S4_iiiff)
        /*00b0*/ 	.word	0x00000020


	//----- nvinfo : EIATTR_FRAME_SIZE
	.align		4
.L_29:
        /*00b4*/ 	.byte	0x04, 0x11
        /*00b6*/ 	.short	(.L_31 - .L_30)
	.align		4
.L_30:
        /*00b8*/ 	.word	index@(_Z4postIfEvPT_PiPKS0_S4_PKaS4_S4_S6_S4_S4_iiiff)
        /*00bc*/ 	.word	0x00000000


	//----- nvinfo : EIATTR_MIN_STACK_SIZE
	.align		4
.L_31:
        /*00c0*/ 	.byte	0x04, 0x12
        /*00c2*/ 	.short	(.L_33 - .L_32)
	.align		4
.L_32:
        /*00c4*/ 	.word	index@(_Z4postIfEvPT_PiPKS0_S4_PKaS4_S4_S6_S4_S4_iiiff)
        /*00c8*/ 	.word	0x00000000


	//----- nvinfo : EIATTR_MIN_STACK_SIZE
	.align		4
.L_33:
        /*00cc*/ 	.byte	0x04, 0x12
        /*00ce*/ 	.short	(.L_35 - .L_34)
	.align		4
.L_34:
        /*00d0*/ 	.word	index@(_Z7postSymIfEvPT_PiPKS0_S4_PKaS4_S6_S4_iiiff)
        /*00d4*/ 	.word	0x00000000


	//----- nvinfo : EIATTR_MIN_STACK_SIZE
	.align		4
.L_35:
        /*00d8*/ 	.byte	0x04, 0x12
        /*00da*/ 	.short	(.L_37 - .L_36)
	.align		4
.L_36:
        /*00dc*/ 	.word	index@(_Z4postIfEvPT_PiPKS0_PKaS4_S4_S6_S4_S4_iiiff)
        /*00e0*/ 	.word	0x00000000


	//----- nvinfo : EIATTR_MIN_STACK_SIZE
	.align		4
.L_37:
        /*00e4*/ 	.byte	0x04, 0x12
        /*00e6*/ 	.short	(.L_39 - .L_38)
	.align		4
.L_38:
        /*00e8*/ 	.word	index@(_Z7postSymIfEvPT_PiPKS0_PKaS4_S6_S4_iiiff)
        /*00ec*/ 	.word	0x00000000


	//----- nvinfo : EIATTR_MIN_STACK_SIZE
	.align		4
.L_39:
        /*00f0*/ 	.byte	0x04, 0x12
        /*00f2*/ 	.short	(.L_41 - .L_40)
	.align		4
.L_40:
        /*00f4*/ 	.word	index@(_Z4postI6__halfEvPT_PiPKS1_S5_PKaS5_S5_S7_S5_S5_iiiff)
        /*00f8*/ 	.word	0x00000000


	//----- nvinfo : EIATTR_MIN_STACK_SIZE
	.align		4
.L_41:
        /*00fc*/ 	.byte	0x04, 0x12
        /*00fe*/ 	.short	(.L_43 - .L_42)
	.align		4
.L_42:
        /*0100*/ 	.word	index@(_Z7postSymI6__halfEvPT_PiPKS1_S5_PKaS5_S7_S5_iiiff)
        /*0104*/ 	.word	0x00000000


	//----- nvinfo : EIATTR_MIN_STACK_SIZE
	.align		4
.L_43:
        /*0108*/ 	.byte	0x04, 0x12
        /*010a*/ 	.short	(.L_45 - .L_44)
	.align		4
.L_44:
        /*010c*/ 	.word	index@(_Z4postI6__halfEvPT_PiPKS1_PKaS5_S5_S7_S5_S5_iiiff)
        /*0110*/ 	.word	0x00000000


	//----- nvinfo : EIATTR_MIN_STACK_SIZE
	.align		4
.L_45:
        /*0114*/ 	.byte	0x04, 0x12
        /*0116*/ 	.short	(.L_47 - .L_46)
	.align		4
.L_46:
        /*0118*/ 	.word	index@(_Z7postSymI6__halfEvPT_PiPKS1_PKaS5_S7_S5_iiiff)
        /*011c*/ 	.word	0x00000000
.L_47:


//--------------------- .nv.compat                --------------------------
	.section	.nv.compat,"",@"SHT_CUDA_COMPAT_INFO"
	.align	4
        /*0000*/ 	.byte	0x02, 0x09, 0x00, 0x00, 0x02, 0x02, 0x01, 0x00, 0x02, 0x05, 0x05, 0x00, 0x03, 0x07, 0x01, 0x01
        /*0010*/ 	.byte	0x02, 0x03, 0x00, 0x00, 0x02, 0x06, 0x01, 0x00, 0x04, 0x0b, 0x08, 0x00, 0x09, 0x00, 0x00, 0x00
        /*0020*/ 	.byte	0x00, 0x00, 0x00, 0x00


//--------------------- .nv.info._Z4postIfEvPT_PiPKS0_S4_PKaS4_S4_S6_S4_S4_iiiff --------------------------
	.section	.nv.info._Z4postIfEvPT_PiPKS0_S4_PKaS4_S4_S6_S4_S4_iiiff,"",@"SHT_CUDA_INFO"
	.sectionflags	@""
	.align	4


	//----- nvinfo : EIATTR_CUDA_API_VERSION
	.align		4
        /*0000*/ 	.byte	0x04, 0x37
        /*0002*/ 	.short	(.L_49 - .L_48)
.L_48:
        /*0004*/ 	.word	0x00000082


	//----- nvinfo : EIATTR_KPARAM_INFO
	.align		4
.L_49:
        /*0008*/ 	.byte	0x04, 0x17
        /*000a*/ 	.short	(.L_51 - .L_50)
.L_50:
        /*000c*/ 	.word	0x00000000
        /*0010*/ 	.short	0x000e
        /*0012*/ 	.short	0x0060
        /*0014*/ 	.byte	0x00, 0xf0, 0x11, 0x00


	//----- nvinfo : EIATTR_KPARAM_INFO
	.align		4
.L_51:
        /*0018*/ 	.byte	0x04, 0x17
        /*001a*/ 	.short	(.L_53 - .L_52)
.L_52:
        /*001c*/ 	.word	0x00000000
        /*0020*/ 	.short	0x000d
        /*0022*/ 	.short	0x005c
        /*0024*/ 	.byte	0x00, 0xf0, 0x11, 0x00


	//----- nvinfo : EIATTR_KPARAM_INFO
	.align		4
.L_53:
        /*0028*/ 	.byte	0x04, 0x17
        /*002a*/ 	.short	(.L_55 - .L_54)
.L_54:
        /*002c*/ 	.word	0x00000000
        /*0030*/ 	.short	0x000c
        /*0032*/ 	.short	0x0058
        /*0034*/ 	.byte	0x00, 0xf0, 0x11, 0x00


	//----- nvinfo : EIATTR_KPARAM_INFO
	.align		4
.L_55:
        /*0038*/ 	.byte	0x04, 0x17
        /*003a*/ 	.short	(.L_57 - .L_56)
.L_56:
        /*003c*/ 	.word	0x00000000
        /*0040*/ 	.short	0x000b
        /*0042*/ 	.short	0x0054
        /*0044*/ 	.byte	0x00, 0xf0, 0x11, 0x00


	//----- nvinfo : EIATTR_KPARAM_INFO
	.align		4
.L_57:
        /*0048*/ 	.byte	0x04, 0x17
        /*004a*/ 	.short	(.L_59 - .L_58)
.L_58:
        /*004c*/ 	.word	0x00000000
        /*0050*/ 	.short	0x000a
        /*0052*/ 	.short	0x0050
        /*0054*/ 	.byte	0x00, 0xf0, 0x11, 0x00


	//----- nvinfo : EIATTR_KPARAM_INFO
	.align		4
.L_59:
        /*0058*/ 	.byte	0x04, 0x17
        /*005a*/ 	.short	(.L_61 - .L_60)
.L_60:
        /*005c*/ 	.word	0x00000000
        /*0060*/ 	.short	0x0009
        /*0062*/ 	.short	0x0048
        /*0064*/ 	.byte	0x00, 0xf5, 0x21, 0x00


	//----- nvinfo : EIATTR_KPARAM_INFO
	.align		4
.L_61:
        /*0068*/ 	.byte	0x04, 0x17
        /*006a*/ 	.short	(.L_63 - .L_62)
.L_62:
        /*006c*/ 	.word	0x00000000
        /*0070*/ 	.short	0x0008
        /*0072*/ 	.short	0x0040
        /*0074*/ 	.byte	0x00, 0xf5, 0x21, 0x00


	//----- nvinfo : EIATTR_KPARAM_INFO
	.align		4
.L_63:
        /*0078*/ 	.byte	0x04, 0x17
        /*007a*/ 	.short	(.L_65 - .L_64)
.L_64:
        /*007c*/ 	.word	0x00000000
        /*0080*/ 	.short	0x0007
        /*0082*/ 	.short	0x0038
        /*0084*/ 	.byte	0x00, 0xf5, 0x21, 0x00


	//----- nvinfo : EIATTR_KPARAM_INFO
	.align		4
.L_65:
        /*0088*/ 	.byte	0x04, 0x17
        /*008a*/ 	.short	(.L_67 - .L_66)
.L_66:
        /*008c*/ 	.word	0x00000000
        /*0090*/ 	.short	0x0006
        /*0092*/ 	.short	0x0030
        /*0094*/ 	.byte	0x00, 0xf5, 0x21, 0x00


	//----- nvinfo : EIATTR_KPARAM_INFO
	.align		4
.L_67:
        /*0098*/ 	.byte	0x04, 0x17
        /*009a*/ 	.short	(.L_69 - .L_68)
.L_68:
        /*009c*/ 	.word	0x00000000
        /*00a0*/ 	.short	0x0005
        /*00a2*/ 	.short	0x0028
        /*00a4*/ 	.byte	0x00, 0xf5, 0x21, 0x00


	//----- nvinfo : EIATTR_KPARAM_INFO
	.align		4
.L_69:
        /*00a8*/ 	.byte	0x04, 0x17
        /*00aa*/ 	.short	(.L_71 - .L_70)
.L_70:
        /*00ac*/ 	.word	0x00000000
        /*00b0*/ 	.short	0x0004
        /*00b2*/ 	.short	0x0020
        /*00b4*/ 	.byte	0x00, 0xf5, 0x21, 0x00


	//----- nvinfo : EIATTR_KPARAM_INFO
	.align		4
.L_71:
        /*00b8*/ 	.byte	0x04, 0x17
        /*00ba*/ 	.short	(.L_73 - .L_72)
.L_72:
        /*00bc*/ 	.word	0x00000000
        /*00c0*/ 	.short	0x0003
        /*00c2*/ 	.short	0x0018
        /*00c4*/ 	.byte	0x00, 0xf5, 0x21, 0x00


	//----- nvinfo : EIATTR_KPARAM_INFO
	.align		4
.L_73:
        /*00c8*/ 	.byte	0x04, 0x17
        /*00ca*/ 	.short	(.L_75 - .L_74)
.L_74:
        /*00cc*/ 	.word	0x00000000
        /*00d0*/ 	.short	0x0002
        /*00d2*/ 	.short	0x0010
        /*00d4*/ 	.byte	0x00, 0xf5, 0x21, 0x00


	//----- nvinfo : EIATTR_KPARAM_INFO
	.align		4
.L_75:
        /*00d8*/ 	.byte	0x04, 0x17
        /*00da*/ 	.short	(.L_77 - .L_76)
.L_76:
        /*00dc*/ 	.word	0x00000000
        /*00e0*/ 	.short	0x0001
        /*00e2*/ 	.short	0x0008
        /*00e4*/ 	.byte	0x00, 0xf5, 0x21, 0x00


	//----- nvinfo : EIATTR_KPARAM_INFO
	.align		4
.L_77:
        /*00e8*/ 	.byte	0x04, 0x17
        /*00ea*/ 	.short	(.L_79 - .L_78)
.L_78:
        /*00ec*/ 	.word	0x00000000
        /*00f0*/ 	.short	0x0000
        /*00f2*/ 	.short	0x0000
        /*00f4*/ 	.byte	0x00, 0xf5, 0x21, 0x00


	//----- nvinfo : EIATTR_SPARSE_MMA_MASK
	.align		4
.L_79:
        /*00f8*/ 	.byte	0x03, 0x50
        /*00fa*/ 	.short	0x0000


	//----- nvinfo : EIATTR_MAXREG_COUNT
	.align		4
        /*00fc*/ 	.byte	0x03, 0x1b
        /*00fe*/ 	.short	0x00ff


	//----- nvinfo : EIATTR_MERCURY_ISA_VERSION
	.align		4
        /*0100*/ 	.byte	0x03, 0x5f
        /*0102*/ 	.short	0x0101


	//----- nvinfo : EIATTR_VRC_CTA_INIT_COUNT
	.align		4
        /*0104*/ 	.byte	0x02, 0x4a
	.zero		1
	.zero		1


	//----- nvinfo : EIATTR_EXIT_INSTR_OFFSETS
	.align		4
        /*0108*/ 	.byte	0x04, 0x1c
        /*010a*/ 	.short	(.L_81 - .L_80)


	//   ....[0]....
.L_80:
        /*010c*/ 	.word	0x000000d0


	//   ....[1]....
        /*0110*/ 	.word	0x00000f10


	//----- nvinfo : EIATTR_CBANK_PARAM_SIZE
	.align		4
.L_81:
        /*0114*/ 	.byte	0x03, 0x19
        /*0116*/ 	.short	0x0064


	//----- nvinfo : EIATTR_PARAM_CBANK
	.align		4
        /*0118*/ 	.byte	0x04, 0x0a
        /*011a*/ 	.short	(.L_83 - .L_82)
	.align		4
.L_82:
        /*011c*/ 	.word	index@(.nv.constant0._Z4postIfEvPT_PiPKS0_S4_PKaS4_S4_S6_S4_S4_iiiff)
        /*0120*/ 	.short	0x0380
        /*0122*/ 	.short	0x0064


	//----- nvinfo : EIATTR_SW_WAR
	.align		4
.L_83:
        /*0124*/ 	.byte	0x04, 0x36
        /*0126*/ 	.short	(.L_85 - .L_84)
.L_84:
        /*0128*/ 	.word	0x00000008
.L_85:


//--------------------- .nv.info._Z7postSymIfEvPT_PiPKS0_S4_PKaS4_S6_S4_iiiff --------------------------
	.section	.nv.info._Z7postSymIfEvPT_PiPKS0_S4_PKaS4_S6_S4_iiiff,"",@"SHT_CUDA_INFO"
	.sectionflags	@""
	.align	4


	//----- nvinfo : EIATTR_CUDA_API_VERSION
	.align		4
        /*0000*/ 	.byte	0x04, 0x37
        /*0002*/ 	.short	(.L_87 - .L_86)
.L_86:
        /*0004*/ 	.word	0x00000082


	//----- nvinfo : EIATTR_KPARAM_INFO
	.align		4
.L_87:
        /*0008*/ 	.byte	0x04, 0x17
        /*000a*/ 	.short	(.L_89 - .L_88)
.L_88:
        /*000c*/ 	.word	0x00000000
        /*0010*/ 	.short	0x000c
        /*0012*/ 	.short	0x0050
        /*0014*/ 	.byte	0x00, 0xf0, 0x11, 0x00


	//----- nvinfo : EIATTR_KPARAM_INFO
	.align		4
.L_89:
        /*0018*/ 	.byte	0x04, 0x17
        /*001a*/ 	.short	(.L_91 - .L_90)
.L_90:
        /*001c*/ 	.word	0x00000000
        /*0020*/ 	.short	0x000b
        /*0022*/ 	.short	0x004c
        /*0024*/ 	.byte	0x00, 0xf0, 0x11, 0x00


	//----- nvinfo : EIATTR_KPARAM_INFO
	.align		4
.L_91:
        /*0028*/ 	.byte	0x04, 0x17
        /*002a*/ 	.short	(.L_93 - .L_92)
.L_92:
        /*002c*/ 	.word	0x00000000
        /*0030*/ 	.short	0x000a
        /*0032*/ 	.short	0x0048
        /*0034*/ 	.byte	0x00, 0xf0, 0x11, 0x00


	//----- nvinfo : EIATTR_KPARAM_INFO
	.align		4
.L_93:
        /*0038*/ 	.byte	0x04, 0x17
        /*003a*/ 	.short	(.L_95 - .L_94)
.L_94:
        /*003c*/ 	.word	0x00000000
        /*0040*/ 	.short	0x0009
        /*0042*/ 	.short	0x0044
        /*0044*/ 	.byte	0x00, 0xf0, 0x11, 0x00


	//----- nvinfo : EIATTR_KPARAM_INFO
	.align		4
.L_95:
        /*0048*/ 	.byte	0x04, 0x17
        /*004a*/ 	.short	(.L_97 - .L_96)
.L_96:
        /*004c*/ 	.word	0x00000000
        /*0050*/ 	.short	0x0008
        /*0052*/ 	.short	0x0040
        /*0054*/ 	.byte	0x00, 0xf0, 0x11, 0x00


	//----- nvinfo : EIATTR_KPARAM_INFO
	.align		4
.L_97:
        /*0058*/ 	.byte	0x04, 0x17
        /*005a*/ 	.short	(.L_99 - .L_98)
.L_98:
        /*005c*/ 	.word	0x00000000
        /*0060*/ 	.short	0x0007
        /*0062*/ 	.short	0x0038
        /*0064*/ 	.byte	0x00, 0xf5, 0x21, 0x00


	//----- nvinfo : EIATTR_KPARAM_INFO
	.align		4
.L_99:
        /*0068*/ 	.byte	0x04, 0x17
        /*006a*/ 	.short	(.L_101 - .L_100)
.L_100:
        /*006c*/ 	.word	0x00000000
        /*0070*/ 	.short	0x0006
        /*0072*/ 	.short	0x0030
        /*0074*/ 	.byte	0x00, 0xf5, 0x21, 0x00


	//----- nvinfo : EIATTR_KPARAM_INFO
	.align		4
.L_101:
        /*0078*/ 	.byte	0x04, 0x17
        /*007a*/ 	.short	(.L_103 - .L_102)
.L_102:
        /*007c*/ 	.word	0x00000000
        /*0080*/ 	.short	0x0005
        /*0082*/ 	.short	0x0028
        /*0084*/ 	.byte	0x00, 0xf5, 0x21, 0x00


	//----- nvinfo : EIATTR_KPARAM_INFO
	.align		4
.L_103:
        /*0088*/ 	.byte	0x04, 0x17
        /*008a*/ 	.short	(.L_105 - .L_104)
.L_104:
        /*008c*/ 	.word	0x00000000
        /*0090*/ 	.short	0x0004
        /*0092*/ 	.short	0x0020
        /*0094*/ 	.byte	0x00, 0xf5, 0x21, 0x00


	//----- nvinfo : EIATTR_KPARAM_INFO
	.align		4
.L_105:
        /*0098*/ 	.byte	0x04, 0x17
        /*009a*/ 	.short	(.L_107 - .L_106)
.L_106:
        /*009c*/ 	.word	0x00000000
        /*00a0*/ 	.short	0x0003
        /*00a2*/ 	.short	0x0018
        /*00a4*/ 	.byte	0x00, 0xf5, 0x21, 0x00


	//----- nvinfo : EIATTR_KPARAM_INFO
	.align		4
.L_107:
        /*00a8*/ 	.byte	0x04, 0x17
        /*00aa*/ 	.short	(.L_109 - .L_108)
.L_108:
        /*00ac*/ 	.word	0x00000000
        /*00b0*/ 	.short	0x0002
        /*00b2*/ 	.short	0x0010
        /*00b4*/ 	.byte	0x00, 0xf5, 0x21, 0x00


	//----- nvinfo : EIATTR_KPARAM_INFO
	.align		4
.L_109:
        /*00b8*/ 	.byte	0x04, 0x17
        /*00ba*/ 	.short	(.L_111 - .L_110)
.L_110:
        /*00bc*/ 	.word	0x00000000
        /*00c0*/ 	.short	0x0001
        /*00c2*/ 	.short	0x0008
        /*00c4*/ 	.byte	0x00, 0xf5, 0x21, 0x00


	//----- nvinfo : EIATTR_KPARAM_INFO
	.align		4
.L_111:
        /*00c8*/ 	.byte	0x04, 0x17
        /*00ca*/ 	.short	(.L_113 - .L_112)
.L_112:
        /*00cc*/ 	.word	0x00000000
        /*00d0*/ 	.short	0x0000
        /*00d2*/ 	.short	0x0000
        /*00d4*/ 	.byte	0x00, 0xf5, 0x21, 0x00


	//----- nvinfo : EIATTR_SPARSE_MMA_MASK
	.align		4
.L_113:
        /*00d8*/ 	.byte	0x03, 0x50
        /*00da*/ 	.short	0x0000


	//----- nvinfo : EIATTR_MAXREG_COUNT
	.align		4
        /*00dc*/ 	.byte	0x03, 0x1b
        /*00de*/ 	.short	0x00ff


	//----- nvinfo : EIATTR_MERCURY_ISA_VERSION
	.align		4
        /*00e0*/ 	.byte	0x03, 0x5f
        /*00e2*/ 	.short	0x0101


	//----- nvinfo : EIATTR_VRC_CTA_INIT_COUNT
	.align		4
        /*00e4*/ 	.byte	0x02, 0x4a
	.zero		1
	.zero		1


	//----- nvinfo : EIATTR_EXIT_INSTR_OFFSETS
	.align		4
        /*00e8*/ 	.byte	0x04, 0x1c
        /*00ea*/ 	.short	(.L_115 - .L_114)


	//   ....[0]....
.L_114:
        /*00ec*/ 	.word	0x000000d0


	//   ....[1]....
        /*00f0*/ 	.word	0x000002a0


	//----- nvinfo : EIATTR_CBANK_PARAM_SIZE
	.align		4
.L_115:
        /*00f4*/ 	.byte	0x03, 0x19
        /*00f6*/ 	.short	0x0054


	//----- nvinfo : EIATTR_PARAM_CBANK
	.align		4
        /*00f8*/ 	.byte	0x04, 0x0a
        /*00fa*/ 	.short	(.L_117 - .L_116)
	.align		4
.L_116:
        /*00fc*/ 	.word	index@(.nv.constant0._Z7postSymIfEvPT_PiPKS0_S4_PKaS4_S6_S4_iiiff)
        /*0100*/ 	.short	0x0380
        /*0102*/ 	.short	0x0054


	//----- nvinfo : EIATTR_SW_WAR
	.align		4
.L_117:
        /*0104*/ 	.byte	0x04, 0x36
        /*0106*/ 	.short	(.L_119 - .L_118)
.L_118:
        /*0108*/ 	.word	0x00000008
.L_119:


//--------------------- .nv.info._Z4postIfEvPT_PiPKS0_PKaS4_S4_S6_S4_S4_iiiff --------------------------
	.section	.nv.info._Z4postIfEvPT_PiPKS0_PKaS4_S4_S6_S4_S4_iiiff,"",@"SHT_CUDA_INFO"
	.sectionflags	@""
	.align	4


	//----- nvinfo : EIATTR_CUDA_API_VERSION
	.align		4
        /*0000*/ 	.byte	0x04, 0x37
        /*0002*/ 	.short	(.L_121 - .L_120)
.L_120:
        /*0004*/ 	.word	0x00000082


	//----- nvinfo : EIATTR_KPARAM_INFO
	.align		4
.L_121:
        /*0008*/ 	.byte	0x04, 0x17
        /*000a*/ 	.short	(.L_123 - .L_122)
.L_122:
        /*000c*/ 	.word	0x00000000
        /*0010*/ 	.short	0x000d
        /*0012*/ 	.short	0x0058
        /*0014*/ 	.byte	0x00, 0xf0, 0x11, 0x00


	//----- nvinfo : EIATTR_KPARAM_INFO
	.align		4
.L_123:
        /*0018*/ 	.byte	0x04, 0x17
        /*001a*/ 	.short	(.L_125 - .L_124)
.L_124:
        /*001c*/ 	.word	0x00000000
        /*0020*/ 	.short	0x000c
        /*0022*/ 	.short	0x0054
        /*0024*/ 	.byte	0x00, 0xf0, 0x11, 0x00


	//----- nvinfo : EIATTR_KPARAM_INFO
	.align		4
.L_125:
        /*0028*/ 	.byte	0x04, 0x17
        /*002a*/ 	.short	(.L_127 - .L_126)
.L_126:
        /*002c*/ 	.word	0x00000000
        /*0030*/ 	.short	0x000b
        /*0032*/ 	.short	0x0050
        /*0034*/ 	.byte	0x00, 0xf0, 0x11, 0x00


	//----- nvinfo : EIATTR_KPARAM_INFO
	.align		4
.L_127:
        /*0038*/ 	.byte	0x04, 0x17
        /*003a*/ 	.short	(.L_129 - .L_128)
.L_128:
        /*003c*/ 	.word	0x00000000
        /*0040*/ 	.short	0x000a
        /*0042*/ 	.short	0x004c
        /*0044*/ 	.byte	0x00, 0xf0, 0x11, 0x00


	//----- nvinfo : EIATTR_KPARAM_INFO
	.align		4
.L_129:
        /*0048*/ 	.byte	0x04, 0x17
        /*004a*/ 	.short	(.L_131 - .L_130)
.L_130:
        /*004c*/ 	.word	0x00000000
        /*0050*/ 	.short	0x0009
        /*0052*/ 	.short	0x0048
        /*0054*/ 	.byte	0x00, 0xf0, 0x11, 0x00


	//----- nvinfo : EIATTR_KPARAM_INFO
	.align		4
.L_131:
        /*0058*/ 	.byte	0x04, 0x17
        /*005a*/ 	.short	(.L_133 - .L_132)
.L_132:
        /*005c*/ 	.word	0x00000000
        /*0060*/ 	.short	0x0008
        /*0062*/ 	.short	0x0040
        /*0064*/ 	.byte	0x00, 0xf5, 0x21, 0x00


	//----- nvinfo : EIATTR_KPARAM_INFO
	.align		4
.L_133:
        /*0068*/ 	.byte	0x04, 0x17
        /*006a*/ 	.short	(.L_135 - .L_134)
.L_134:
        /*006c*/ 	.word	0x00000000
        /*0070*/ 	.short	0x0007
        /*0072*/ 	.short	0x0038
        /*0074*/ 	.byte	0x00, 0xf5, 0x21, 0x00


	//----- nvinfo : EIATTR_KPARAM_INFO
	.align		4
.L_135:
        /*0078*/ 	.byte	0x04, 0x17
        /*007a*/ 	.short	(.L_137 - .L_136)
.L_136:
        /*007c*/ 	.word	0x00000000
        /*0080*/ 	.short	0x0006
        /*0082*/ 	.short	0x0030
        /*0084*/ 	.byte	0x00, 0xf5, 0x21, 0x00


	//----- nvinfo : EIATTR_KPARAM_INFO
	.align		4
.L_137:
        /*0088*/ 	.byte	0x04, 0x17
        /*008a*/ 	.short	(.L_139 - .L_138)
.L_138:
        /*008c*/ 	.word	0x00000000
        /*0090*/ 	.short	0x0005
        /*0092*/ 	.short	0x0028
        /*0094*/ 	.byte	0x00, 0xf5, 0x21, 0x00


	//----- nvinfo : EIATTR_KPARAM_INFO
	.align		4
.L_139:
        /*0098*/ 	.byte	0x04, 0x17
        /*009a*/ 	.short	(.L_141 - .L_140)
.L_140:
        /*009c*/ 	.word	0x00000000
        /*00a0*/ 	.short	0x0004
        /*00a2*/ 	.short	0x0020
        /*00a4*/ 	.byte	0x00, 0xf5, 0x21, 0x00


	//----- nvinfo : EIATTR_KPARAM_INFO
	.align		4
.L_141:
        /*00a8*/ 	.byte	0x04, 0x17
        /*00aa*/ 	.short	(.L_143 - .L_142)
.L_142:
        /*00ac*/ 	.word	0x00000000
        /*00b0*/ 	.short	0x0003
        /*00b2*/ 	.short	0x0018
        /*00b4*/ 	.byte	0x00, 0xf5, 0x21, 0x00


	//----- nvinfo : EIATTR_KPARAM_INFO
	.align		4
.L_143:
        /*00b8*/ 	.byte	0x04, 0x17
        /*00ba*/ 	.short	(.L_145 - .L_144)
.L_144:
        /*00bc*/ 	.word	0x00000000
        /*00c0*/ 	.short	0x0002
        /*00c2*/ 	.short	0x0010
        /*00c4*/ 	.byte	0x00, 0xf5, 0x21, 0x00


	//----- nvinfo : EIATTR_KPARAM_INFO
	.align		4
.L_145:
        /*00c8*/ 	.byte	0x04, 0x17
        /*00ca*/ 	.short	(.L_147 - .L_146)
.L_146:
        /*00cc*/ 	.word	0x00000000
        /*00d0*/ 	.short	0x0001
        /*00d2*/ 	.short	0x0008
        /*00d4*/ 	.byte	0x00, 0xf5, 0x21, 0x00


	//----- nvinfo : EIATTR_KPARAM_INFO
	.align		4
.L_147:
        /*00d8*/ 	.byte	0x04, 0x17
        /*00da*/ 	.short	(.L_149 - .L_148)
.L_148:
        /*00dc*/ 	.word	0x00000000
        /*00e0*/ 	.short	0x0000
        /*00e2*/ 	.short	0x0000
        /*00e4*/ 	.byte	0x00, 0xf5, 0x21, 0x00


	//----- nvinfo : EIATTR_SPARSE_MMA_MASK
	.align		4
.L_149:
        /*00e8*/ 	.byte	0x03, 0x50
        /*00ea*/ 	.short	0x0000


	//----- nvinfo : EIATTR_MAXREG_COUNT
	.align		4
        /*00ec*/ 	.byte	0x03, 0x1b
        /*00ee*/ 	.short	0x00ff


	//----- nvinfo : EIATTR_MERCURY_ISA_VERSION
	.align		4
        /*00f0*/ 	.byte	0x03, 0x5f
        /*00f2*/ 	.short	0x0101


	//----- nvinfo : EIATTR_VRC_CTA_INIT_COUNT
	.align		4
        /*00f4*/ 	.byte	0x02, 0x4a
	.zero		1
	.zero		1


	//----- nvinfo : EIATTR_EXIT_INSTR_OFFSETS
	.align		4
        /*00f8*/ 	.byte	0x04, 0x1c
        /*00fa*/ 	.short	(.L_151 - .L_150)


	//   ....[0]....
.L_150:
        /*00fc*/ 	.word	0x000000d0


	//   ....[1]....
        /*0100*/ 	.word	0x00000ed0


	//----- nvinfo : EIATTR_CBANK_PARAM_SIZE
	.align		4
.L_151:
        /*0104*/ 	.byte	0x03, 0x19
        /*0106*/ 	.short	0x005c


	//----- nvinfo : EIATTR_PARAM_CBANK
	.align		4
        /*0108*/ 	.byte	0x04, 0x0a
        /*010a*/ 	.short	(.L_153 - .L_152)
	.align		4
.L_152:
        /*010c*/ 	.word	index@(.nv.constant0._Z4postIfEvPT_PiPKS0_PKaS4_S4_S6_S4_S4_iiiff)
        /*0110*/ 	.short	0x0380
        /*0112*/ 	.short	0x005c


	//----- nvinfo : EIATTR_SW_WAR
	.align		4
.L_153:
        /*0114*/ 	.byte	0x04, 0x36
        /*0116*/ 	.short	(.L_155 - .L_154)
.L_154:
        /*0118*/ 	.word	0x00000008
.L_155:


//--------------------- .nv.info._Z7postSymIfEvPT_PiPKS0_PKaS4_S6_S4_iiiff --------------------------
	.section	.nv.info._Z7postSymIfEvPT_PiPKS0_PKaS4_S6_S4_iiiff,"",@"SHT_CUDA_INFO"
	.sectionflags	@""
	.align	4


	//----- nvinfo : EIATTR_CUDA_API_VERSION
	.align		4
        /*0000*/ 	.byte	0x04, 0x37
        /*0002*/ 	.short	(.L_157 - .L_156)
.L_156:
        /*0004*/ 	.word	0x00000082


	//----- nvinfo : EIATTR_KPARAM_INFO
	.align		4
.L_157:
        /*0008*/ 	.byte	0x04, 0x17
        /*000a*/ 	.short	(.L_159 - .L_158)
.L_158:
        /*000c*/ 	.word	0x00000000
        /*0010*/ 	.short	0x000b
        /*0012*/ 	.short	0x0048
        /*0014*/ 	.byte	0x00, 0xf0, 0x11, 0x00


	//----- nvinfo : EIATTR_KPARAM_INFO
	.align		4
.L_159:
        /*0018*/ 	.byte	0x04, 0x17
        /*001a*/ 	.short	(.L_161 - .L_160)
.L_160:
        /*001c*/ 	.word	0x00000000
        /*0020*/ 	.short	0x000a
        /*0022*/ 	.short	0x0044
        /*0024*/ 	.byte	0x00, 0xf0, 0x11, 0x00


	//----- nvinfo : EIATTR_KPARAM_INFO
	.align		4
.L_161:
        /*0028*/ 	.byte	0x04, 0x17
        /*002a*/ 	.short	(.L_163 - .L_162)
.L_162:
        /*002c*/ 	.word	0x00000000
        /*0030*/ 	.short	0x0009
        /*0032*/ 	.short	0x0040
        /*0034*/ 	.byte	0x00, 0xf0, 0x11, 0x00


	//----- nvinfo : EIATTR_KPARAM_INFO
	.align		4
.L_163:
        /*0038*/ 	.byte	0x04, 0x17
        /*003a*/ 	.short	(.L_165 - .L_164)
.L_164:
        /*003c*/ 	.word	0x00000000
        /*0040*/ 	.short	0x0008
        /*0042*/ 	.short	0x003c
        /*0044*/ 	.byte	0x00, 0xf0, 0x11, 0x00


	//----- nvinfo : EIATTR_KPARAM_INFO
	.align		4
.L_165:
        /*0048*/ 	.byte	0x04, 0x17
        /*004a*/ 	.short	(.L_167 - .L_166)
.L_166:
        /*004c*/ 	.word	0x00000000
        /*0050*/ 	.short	0x0007
        /*0052*/ 	.short	0x0038
        /*0054*/ 	.byte	0x00, 0xf0, 0x11, 0x00


	//----- nvinfo : EIATTR_KPARAM_INFO
	.align		4
.L_167:
        /*0058*/ 	.byte	0x04, 0x17
        /*005a*/ 	.short	(.L_169 - .L_168)
.L_168:
        /*005c*/ 	.word	0x00000000
        /*0060*/ 	.short	0x0006
        /*0062*/ 	.short	0x0030
        /*0064*/ 	.byte	0x00, 0xf5, 0x21, 0x00


	//----- nvinfo : EIATTR_KPARAM_INFO
	.align		4
.L_169:
        /*0068*/ 	.byte	0x04, 0x17
        /*006a*/ 	.short	(.L_171 - .L_170)
.L_170:
        /*006c*/ 	.word	0x00000000
        /*0070*/ 	.short	0x0005
        /*0072*/ 	.short	0x0028
        /*0074*/ 	.byte	0x00, 0xf5, 0x21, 0x00


	//----- nvinfo : EIATTR_KPARAM_INFO
	.align		4
.L_171:
        /*0078*/ 	.byte	0x04, 0x17
        /*007a*/ 	.short	(.L_173 - .L_172)
.L_172:
        /*007c*/ 	.word	0x00000000
        /*0080*/ 	.short	0x0004
        /*0082*/ 	.short	0x0020
        /*0084*/ 	.byte	0x00, 0xf5, 0x21, 0x00


	//----- nvinfo : EIATTR_KPARAM_INFO
	.align		4
.L_173:
        /*0088*/ 	.byte	0x04, 0x17
        /*008a*/ 	.short	(.L_175 - .L_174)
.L_174:
        /*008c*/ 	.word	0x00000000
        /*0090*/ 	.short	0x0003
        /*0092*/ 	.short	0x0018
        /*0094*/ 	.byte	0x00, 0xf5, 0x21, 0x00


	//----- nvinfo : EIATTR_KPARAM_INFO
	.align		4
.L_175:
        /*0098*/ 	.byte	0x04, 0x17
        /*009a*/ 	.short	(.L_177 - .L_176)
.L_176:
        /*009c*/ 	.word	0x00000000
        /*00a0*/ 	.short	0x0002
        /*00a2*/ 	.short	0x0010
        /*00a4*/ 	.byte	0x00, 0xf5, 0x21, 0x00


	//----- nvinfo : EIATTR_KPARAM_INFO
	.align		4
.L_177:
        /*00a8*/ 	.byte	0x04, 0x17
        /*00aa*/ 	.short	(.L_179 - .L_178)
.L_178:
        /*00ac*/ 	.word	0x00000000
        /*00b0*/ 	.short	0x0001
        /*00b2*/ 	.short	0x0008
        /*00b4*/ 	.byte	0x00, 0xf5, 0x21, 0x00


	//----- nvinfo : EIATTR_KPARAM_INFO
	.align		4
.L_179:
        /*00b8*/ 	.byte	0x04, 0x17
        /*00ba*/ 	.short	(.L_181 - .L_180)
.L_180:
        /*00bc*/ 	.word	0x00000000
        /*00c0*/ 	.short	0x0000
        /*00c2*/ 	.short	0x0000
        /*00c4*/ 	.byte	0x00, 0xf5, 0x21, 0x00


	//----- nvinfo : EIATTR_SPARSE_MMA_MASK
	.align		4
.L_181:
        /*00c8*/ 	.byte	0x03, 0x50
        /*00ca*/ 	.short	0x0000


	//----- nvinfo : EIATTR_MAXREG_COUNT
	.align		4
        /*00cc*/ 	.byte	0x03, 0x1b
        /*00ce*/ 	.short	0x00ff


	//----- nvinfo : EIATTR_MERCURY_ISA_VERSION
	.align		4
        /*00d0*/ 	.byte	0x03, 0x5f
        /*00d2*/ 	.short	0x0101


	//----- nvinfo : EIATTR_VRC_CTA_INIT_COUNT
	.align		4
        /*00d4*/ 	.byte	0x02, 0x4a
	.zero		1
	.zero		1


	//----- nvinfo : EIATTR_EXIT_INSTR_OFFSETS
	.align		4
        /*00d8*/ 	.byte	0x04, 0x1c
        /*00da*/ 	.short	(.L_183 - .L_182)


	//   ....[0]....
.L_182:
        /*00dc*/ 	.word	0x000000d0


	//   ....[1]....
        /*00e0*/ 	.word	0x00000260


	//----- nvinfo : EIATTR_CBANK_PARAM_SIZE
	.align		4
.L_183:
        /*00e4*/ 	.byte	0x03, 0x19
        /*00e6*/ 	.short	0x004c


	//----- nvinfo : EIATTR_PARAM_CBANK
	.align		4
        /*00e8*/ 	.byte	0x04, 0x0a
        /*00ea*/ 	.short	(.L_185 - .L_184)
	.align		4
.L_184:
        /*00ec*/ 	.word	index@(.nv.constant0._Z7postSymIfEvPT_PiPKS0_PKaS4_S6_S4_iiiff)
        /*00f0*/ 	.short	0x0380
        /*00f2*/ 	.short	0x004c


	//----- nvinfo : EIATTR_SW_WAR
	.align		4
.L_185:
        /*00f4*/ 	.byte	0x04, 0x36
        /*00f6*/ 	.short	(.L_187 - .L_186)
.L_186:
        /*00f8*/ 	.word	0x00000008
.L_187:


//--------------------- .nv.info._Z4postI6__halfEvPT_PiPKS1_S5_PKaS5_S5_S7_S5_S5_iiiff --------------------------
	.section	.nv.info._Z4postI6__halfEvPT_PiPKS1_S5_PKaS5_S5_S7_S5_S5_iiiff,"",@"SHT_CUDA_INFO"
	.sectionflags	@""
	.align	4


	//----- nvinfo : EIATTR_CUDA_API_VERSION
	.align		4
        /*0000*/ 	.byte	0x04, 0x37
        /*0002*/ 	.short	(.L_189 - .L_188)
.L_188:
        /*0004*/ 	.word	0x00000082


	//----- nvinfo : EIATTR_KPARAM_INFO
	.align		4
.L_189:
        /*0008*/ 	.byte	0x04, 0x17
        /*000a*/ 	.short	(.L_191 - .L_190)
.L_190:
        /*000c*/ 	.word	0x00000000
        /*0010*/ 	.short	0x000e
        /*0012*/ 	.short	0x0060
        /*0014*/ 	.byte	0x00, 0xf0, 0x11, 0x00


	//----- nvinfo : EIATTR_KPARAM_INFO
	.align		4
.L_191:
        /*0018*/ 	.byte	0x04, 0x17
        /*001a*/ 	.short	(.L_193 - .L_192)
.L_192:
        /*001c*/ 	.word	0x00000000
        /*0020*/ 	.short	0x000d
        /*0022*/ 	.short	0x005c
        /*0024*/ 	.byte	0x00, 0xf0, 0x11, 0x00


	//----- nvinfo : EIATTR_KPARAM_INFO
	.align		4
.L_193:
        /*0028*/ 	.byte	0x04, 0x17
        /*002a*/ 	.short	(.L_195 - .L_194)
.L_194:
        /*002c*/ 	.word	0x00000000
        /*0030*/ 	.short	0x000c
        /*0032*/ 	.short	0x0058
        /*0034*/ 	.byte	0x00, 0xf0, 0x11, 0x00


	//----- nvinfo : EIATTR_KPARAM_INFO
	.align		4
.L_195:
        /*0038*/ 	.byte	0x04, 0x17
        /*003a*/ 	.short	(.L_197 - .L_196)
.L_196:
        /*003c*/ 	.word	0x00000000
        /*0040*/ 	.short	0x000b
        /*0042*/ 	.short	0x0054
        /*0044*/ 	.byte	0x00, 0xf0, 0x11, 0x00


	//----- nvinfo : EIATTR_KPARAM_INFO
	.align		4
.L_197:
        /*0048*/ 	.byte	0x04, 0x17
        /*004a*/ 	.short	(.L_199 - .L_198)
.L_198:
        /*004c*/ 	.word	0x00000000
        /*0050*/ 	.short	0x000a
        /*0052*/ 	.short	0x0050
        /*0054*/ 	.byte	0x00, 0xf0, 0x11, 0x00


	//----- nvinfo : EIATTR_KPARAM_INFO
	.align		4
.L_199:
        /*0058*/ 	.byte	0x04, 0x17
        /*005a*/ 	.short	(.L_201 - .L_200)
.L_200:
        /*005c*/ 	.word	0x00000000
        /*0060*/ 	.short	0x0009
        /*0062*/ 	.short	0x0048
        /*0064*/ 	.byte	0x00, 0xf5, 0x21, 0x00


	//----- nvinfo : EIATTR_KPARAM_INFO
	.align		4
.L_201:
        /*0068*/ 	.byte	0x04, 0x17
        /*006a*/ 	.short	(.L_203 - .L_202)
.L_202:
        /*006c*/ 	.word	0x00000000
        /*0070*/ 	.short	0x0008
        /*0072*/ 	.short	0x0040
        /*0074*/ 	.byte	0x00, 0xf5, 0x21, 0x00


	//----- nvinfo : EIATTR_KPARAM_INFO
	.align		4
.L_203:
        /*0078*/ 	.byte	0x04, 0x17
        /*007a*/ 	.short	(.L_205 - .L_204)
.L_204:
        /*007c*/ 	.word	0x00000000
        /*0080*/ 	.short	0x0007
        /*0082*/ 	.short	0x0038
        /*0084*/ 	.byte	0x00, 0xf5, 0x21, 0x00


	//----- nvinfo : EIATTR_KPARAM_INFO
	.align		4
.L_205:
        /*0088*/ 	.byte	0x04, 0x17
        /*008a*/ 	.short	(.L_207 - .L_206)
.L_206:
        /*008c*/ 	.word	0x00000000
        /*0090*/ 	.short	0x0006
        /*0092*/ 	.short	0x0030
        /*0094*/ 	.byte	0x00, 0xf5, 0x21, 0x00


	//----- nvinfo : EIATTR_KPARAM_INFO
	.align		4
.L_207:
        /*0098*/ 	.byte	0x04, 0x17
        /*009a*/ 	.short	(.L_209 - .L_208)
.L_208:
        /*009c*/ 	.word	0x00000000
        /*00a0*/ 	.short	0x0005
        /*00a2*/ 	.short	0x0028
        /*00a4*/ 	.byte	0x00, 0xf5, 0x21, 0x00


	//----- nvinfo : EIATTR_KPARAM_INFO
	.align		4
.L_209:
        /*00a8*/ 	.byte	0x04, 0x17
        /*00aa*/ 	.short	(.L_211 - .L_210)
.L_210:
        /*00ac*/ 	.word	0x00000000
        /*00b0*/ 	.short	0x0004
        /*00b2*/ 	.short	0x0020
        /*00b4*/ 	.byte	0x00, 0xf5, 0x21, 0x00


	//----- nvinfo : EIATTR_KPARAM_INFO
	.align		4
.L_211:
        /*00b8*/ 	.byte	0x04, 0x17
        /*00ba*/ 	.short	(.L_213 - .L_212)
.L_212:
        /*00bc*/ 	.word	0x00000000
        /*00c0*/ 	.short	0x0003
        /*00c2*/ 	.short	0x0018
        /*00c4*/ 	.byte	0x00, 0xf5, 0x21, 0x00


	//----- nvinfo : EIATTR_KPARAM_INFO
	.align		4
.L_213:
        /*00c8*/ 	.byte	0x04, 0x17
        /*00ca*/ 	.short	(.L_215 - .L_214)
.L_214:
        /*00cc*/ 	.word	0x00000000
        /*00d0*/ 	.short	0x0002
        /*00d2*/ 	.short	0x0010
        /*00d4*/ 	.byte	0x00, 0xf5, 0x21, 0x00


	//----- nvinfo : EIATTR_KPARAM_INFO
	.align		4
.L_215:
        /*00d8*/ 	.byte	0x04, 0x17
        /*00da*/ 	.short	(.L_217 - .L_216)
.L_216:
        /*00dc*/ 	.word	0x00000000
        /*00e0*/ 	.short	0x0001
        /*00e2*/ 	.short	0x0008
        /*00e4*/ 	.byte	0x00, 0xf5, 0x21, 0x00


	//----- nvinfo : EIATTR_KPARAM_INFO
	.align		4
.L_217:
        /*00e8*/ 	.byte	0x04, 0x17
        /*00ea*/ 	.short	(.L_219 - .L_218)
.L_218:
        /*00ec*/ 	.word	0x00000000
        /*00f0*/ 	.short	0x0000
        /*00f2*/ 	.short	0x0000
        /*00f4*/ 	.byte	0x00, 0xf5, 0x21, 0x00


	//----- nvinfo : EIATTR_SPARSE_MMA_MASK
	.align		4
.L_219:
        /*00f8*/ 	.byte	0x03, 0x50
        /*00fa*/ 	.short	0x0000


	//----- nvinfo : EIATTR_MAXREG_COUNT
	.align		4
        /*00fc*/ 	.byte	0x03, 0x1b
        /*00fe*/ 	.short	0x00ff


	//----- nvinfo : EIATTR_MERCURY_ISA_VERSION
	.align		4
        /*0100*/ 	.byte	0x03, 0x5f
        /*0102*/ 	.short	0x0101


	//----- nvinfo : EIATTR_VRC_CTA_INIT_COUNT
	.align		4
        /*0104*/ 	.byte	0x02, 0x4a
	.zero		1
	.zero		1


	//----- nvinfo : EIATTR_EXIT_INSTR_OFFSETS
	.align		4
        /*0108*/ 	.byte	0x04, 0x1c
        /*010a*/ 	.short	(.L_221 - .L_220)


	//   ....[0]....
.L_220:
        /*010c*/ 	.word	0x000000d0


	//   ....[1]....
        /*0110*/ 	.word	0x00000f80


	//----- nvinfo : EIATTR_CBANK_PARAM_SIZE
	.align		4
.L_221:
        /*0114*/ 	.byte	0x03, 0x19
        /*0116*/ 	.short	0x0064


	//----- nvinfo : EIATTR_PARAM_CBANK
	.align		4
        /*0118*/ 	.byte	0x04, 0x0a
        /*011a*/ 	.short	(.L_223 - .L_222)
	.align		4
.L_222:
        /*011c*/ 	.word	index@(.nv.constant0._Z4postI6__halfEvPT_PiPKS1_S5_PKaS5_S5_S7_S5_S5_iiiff)
        /*0120*/ 	.short	0x0380
        /*0122*/ 	.short	0x0064


	//----- nvinfo : EIATTR_SW_WAR
	.align		4
.L_223:
        /*0124*/ 	.byte	0x04, 0x36
        /*0126*/ 	.short	(.L_225 - .L_224)
.L_224:
        /*0128*/ 	.word	0x00000008
.L_225:


//--------------------- .nv.info._Z7postSymI6__halfEvPT_PiPKS1_S5_PKaS5_S7_S5_iiiff --------------------------
	.section	.nv.info._Z7postSymI6__halfEvPT_PiPKS1_S5_PKaS5_S7_S5_iiiff,"",@"SHT_CUDA_INFO"
	.sectionflags	@""
	.align	4


	//----- nvinfo : EIATTR_CUDA_API_VERSION
	.align		4
        /*0000*/ 	.byte	0x04, 0x37
        /*0002*/ 	.short	(.L_227 - .L_226)
.L_226:
        /*0004*/ 	.word	0x00000082


	//----- nvinfo : EIATTR_KPARAM_INFO
	.align		4
.L_227:
        /*0008*/ 	.byte	0x04, 0x17
        /*000a*/ 	.short	(.L_229 - .L_228)
.L_228:
        /*000c*/ 	.word	0x00000000
        /*0010*/ 	.short	0x000c
        /*0012*/ 	.short	0x0050
        /*0014*/ 	.byte	0x00, 0xf0, 0x11, 0x00


	//----- nvinfo : EIATTR_KPARAM_INFO
	.align		4
.L_229:
        /*0018*/ 	.byte	0x04, 0x17
        /*001a*/ 	.short	(.L_231 - .L_230)
.L_230:
        /*001c*/ 	.word	0x00000000
        /*0020*/ 	.short	0x000b
        /*0022*/ 	.short	0x004c
        /*0024*/ 	.byte	0x00, 0xf0, 0x11, 0x00


	//----- nvinfo : EIATTR_KPARAM_INFO
	.align		4
.L_231:
        /*0028*/ 	.byte	0x04, 0x17
        /*002a*/ 	.short	(.L_233 - .L_232)
.L_232:
        /*002c*/ 	.word	0x00000000
        /*0030*/ 	.short	0x000a
        /*0032*/ 	.short	0x0048
        /*0034*/ 	.byte	0x00, 0xf0, 0x11, 0x00


	//----- nvinfo : EIATTR_KPARAM_INFO
	.align		4
.L_233:
        /*0038*/ 	.byte	0x04, 0x17
        /*003a*/ 	.short	(.L_235 - .L_234)
.L_234:
        /*003c*/ 	.word	0x00000000
        /*0040*/ 	.short	0x0009
        /*0042*/ 	.short	0x0044
        /*0044*/ 	.byte	0x00, 0xf0, 0x11, 0x00


	//----- nvinfo : EIATTR_KPARAM_INFO
	.align		4
.L_235:
        /*0048*/ 	.byte	0x04, 0x17
        /*004a*/ 	.short	(.L_237 - .L_236)
.L_236:
        /*004c*/ 	.word	0x00000000
        /*0050*/ 	.short	0x0008
        /*0052*/ 	.short	0x0040
        /*0054*/ 	.byte	0x00, 0xf0, 0x11, 0x00


	//----- nvinfo : EIATTR_KPARAM_INFO
	.align		4
.L_237:
        /*0058*/ 	.byte	0x04, 0x17
        /*005a*/ 	.short	(.L_239 - .L_238)
.L_238:
        /*005c*/ 	.word	0x00000000
        /*0060*/ 	.short	0x0007
        /*0062*/ 	.short	0x0038
        /*0064*/ 	.byte	0x00, 0xf5, 0x21, 0x00


	//----- nvinfo : EIATTR_KPARAM_INFO
	.align		4
.L_239:
        /*0068*/ 	.byte	0x04, 0x17
        /*006a*/ 	.short	(.L_241 - .L_240)
.L_240:
        /*006c*/ 	.word	0x00000000
        /*0070*/ 	.short	0x0006
        /*0072*/ 	.short	0x0030
        /*0074*/ 	.byte	0x00, 0xf5, 0x21, 0x00


	//----- nvinfo : EIATTR_KPARAM_INFO
	.align		4
.L_241:
        /*0078*/ 	.byte	0x04, 0x17
        /*007a*/ 	.short	(.L_243 - .L_242)
.L_242:
        /*007c*/ 	.word	0x00000000
        /*0080*/ 	.short	0x0005
        /*0082*/ 	.short	0x0028
        /*0084*/ 	.byte	0x00, 0xf5, 0x21, 0x00


	//----- nvinfo : EIATTR_KPARAM_INFO
	.align		4
.L_243:
        /*0088*/ 	.byte	0x04, 0x17
        /*008a*/ 	.short	(.L_245 - .L_244)
.L_244:
        /*008c*/ 	.word	0x00000000
        /*0090*/ 	.short	0x0004
        /*0092*/ 	.short	0x0020
        /*0094*/ 	.byte	0x00, 0xf5, 0x21, 0x00


	//----- nvinfo : EIATTR_KPARAM_INFO
	.align		4
.L_245:
        /*0098*/ 	.byte	0x04, 0x17
        /*009a*/ 	.short	(.L_247 - .L_246)
.L_246:
        /*009c*/ 	.word	0x00000000
        /*00a0*/ 	.short	0x0003
        /*00a2*/ 	.short	0x0018
        /*00a4*/ 	.byte	0x00, 0xf5, 0x21, 0x00


	//----- nvinfo : EIATTR_KPARAM_INFO
	.align		4
.L_247:
        /*00a8*/ 	.byte	0x04, 0x17
        /*00aa*/ 	.short	(.L_249 - .L_248)
.L_248:
        /*00ac*/ 	.word	0x00000000
        /*00b0*/ 	.short	0x0002
        /*00b2*/ 	.short	0x0010
        /*00b4*/ 	.byte	0x00, 0xf5, 0x21, 0x00


	//----- nvinfo : EIATTR_KPARAM_INFO
	.align		4
.L_249:
        /*00b8*/ 	.byte	0x04, 0x17
        /*00ba*/ 	.short	(.L_251 - .L_250)
.L_250:
        /*00bc*/ 	.word	0x00000000
        /*00c0*/ 	.short	0x0001
        /*00c2*/ 	.short	0x0008
        /*00c4*/ 	.byte	0x00, 0xf5, 0x21, 0x00


	//----- nvinfo : EIATTR_KPARAM_INFO
	.align		4
.L_251:
        /*00c8*/ 	.byte	0x04, 0x17
        /*00ca*/ 	.short	(.L_253 - .L_252)
.L_252:
        /*00cc*/ 	.word	0x00000000
        /*00d0*/ 	.short	0x0000
        /*00d2*/ 	.short	0x0000
        /*00d4*/ 	.byte	0x00, 0xf5, 0x21, 0x00


	//----- nvinfo : EIATTR_SPARSE_MMA_MASK
	.align		4
.L_253:
        /*00d8*/ 	.byte	0x03, 0x50
        /*00da*/ 	.short	0x0000


	//----- nvinfo : EIATTR_MAXREG_COUNT
	.align		4
        /*00dc*/ 	.byte	0x03, 0x1b
        /*00de*/ 	.short	0x00ff


	//----- nvinfo : EIATTR_MERCURY_ISA_VERSION
	.align		4
        /*00e0*/ 	.byte	0x03, 0x5f
        /*00e2*/ 	.short	0x0101


	//----- nvinfo : EIATTR_VRC_CTA_INIT_COUNT
	.align		4
        /*00e4*/ 	.byte	0x02, 0x4a
	.zero		1
	.zero		1


	//----- nvinfo : EIATTR_EXIT_INSTR_OFFSETS
	.align		4
        /*00e8*/ 	.byte	0x04, 0x1c
        /*00ea*/ 	.short	(.L_255 - .L_254)


	//   ....[0]....
.L_254:
        /*00ec*/ 	.word	0x000000d0


	//   ....[1]....
        /*00f0*/ 	.word	0x000002f0


	//----- nvinfo : EIATTR_CBANK_PARAM_SIZE
	.align		4
.L_255:
        /*00f4*/ 	.byte	0x03, 0x19
        /*00f6*/ 	.short	0x0054


	//----- nvinfo : EIATTR_PARAM_CBANK
	.align		4
        /*00f8*/ 	.byte	0x04, 0x0a
        /*00fa*/ 	.short	(.L_257 - .L_256)
	.align		4
.L_256:
        /*00fc*/ 	.word	index@(.nv.constant0._Z7postSymI6__halfEvPT_PiPKS1_S5_PKaS5_S7_S5_iiiff)
        /*0100*/ 	.short	0x0380
        /*0102*/ 	.short	0x0054


	//----- nvinfo : EIATTR_SW_WAR
	.align		4
.L_257:
        /*0104*/ 	.byte	0x04, 0x36
        /*0106*/ 	.short	(.L_259 - .L_258)
.L_258:
        /*0108*/ 	.word	0x00000008
.L_259:


//--------------------- .nv.info._Z4postI6__halfEvPT_PiPKS1_PKaS5_S5_S7_S5_S5_iiiff --------------------------
	.section	.nv.info._Z4postI6__halfEvPT_PiPKS1_PKaS5_S5_S7_S5_S5_iiiff,"",@"SHT_CUDA_INFO"
	.sectionflags	@""
	.align	4


	//----- nvinfo : EIATTR_CUDA_API_VERSION
	.align		4
        /*0000*/ 	.byte	0x04, 0x37
        /*0002*/ 	.short	(.L_261 - .L_260)
.L_260:
        /*0004*/ 	.word	0x00000082


	//----- nvinfo : EIATTR_KPARAM_INFO
	.align		4
.L_261:
        /*0008*/ 	.byte	0x04, 0x17
        /*000a*/ 	.short	(.L_263 - .L_262)
.L_262:
        /*000c*/ 	.word	0x00000000
        /*0010*/ 	.short	0x000d
        /*0012*/ 	.short	0x0058
        /*0014*/ 	.byte	0x00, 0xf0, 0x11, 0x00


	//----- nvinfo : EIATTR_KPARAM_INFO
	.align		4
.L_263:
        /*0018*/ 	.byte	0x04, 0x17
        /*001a*/ 	.short	(.L_265 - .L_264)
.L_264:
        /*001c*/ 	.word	0x00000000
        /*0020*/ 	.short	0x000c
        /*0022*/ 	.short	0x0054
        /*0024*/ 	.byte	0x00, 0xf0, 0x11, 0x00


	//----- nvinfo : EIATTR_KPARAM_INFO
	.align		4
.L_265:
        /*0028*/ 	.byte	0x04, 0x17
        /*002a*/ 	.short	(.L_267 - .L_266)
.L_266:
        /*002c*/ 	.word	0x00000000
        /*0030*/ 	.short	0x000b
        /*0032*/ 	.short	0x0050
        /*0034*/ 	.byte	0x00, 0xf0, 0x11, 0x00


	//----- nvinfo : EIATTR_KPARAM_INFO
	.align		4
.L_267:
        /*0038*/ 	.byte	0x04, 0x17
        /*003a*/ 	.short	(.L_269 - .L_268)
.L_268:
        /*003c*/ 	.word	0x00000000
        /*0040*/ 	.short	0x000a
        /*0042*/ 	.short	0x004c
        /*0044*/ 	.byte	0x00, 0xf0, 0x11, 0x00


	//----- nvinfo : EIATTR_KPARAM_INFO
	.align		4
.L_269:
        /*0048*/ 	.byte	0x04, 0x17
        /*004a*/ 	.short	(.L_271 - .L_270)
.L_270:
        /*004c*/ 	.word	0x00000000
        /*0050*/ 	.short	0x0009
        /*0052*/ 	.short	0x0048
        /*0054*/ 	.byte	0x00, 0xf0, 0x11, 0x00


	//----- nvinfo : EIATTR_KPARAM_INFO
	.align		4
.L_271:
        /*0058*/ 	.byte	0x04, 0x17
        /*005a*/ 	.short	(.L_273 - .L_272)
.L_272:
        /*005c*/ 	.word	0x00000000
        /*0060*/ 	.short	0x0008
        /*0062*/ 	.short	0x0040
        /*0064*/ 	.byte	0x00, 0xf5, 0x21, 0x00


	//----- nvinfo : EIATTR_KPARAM_INFO
	.align		4
.L_273:
        /*0068*/ 	.byte	0x04, 0x17
        /*006a*/ 	.short	(.L_275 - .L_274)
.L_274:
        /*006c*/ 	.word	0x00000000
        /*0070*/ 	.short	0x0007
        /*0072*/ 	.short	0x0038
        /*0074*/ 	.byte	0x00, 0xf5, 0x21, 0x00


	//----- nvinfo : EIATTR_KPARAM_INFO
	.align		4
.L_275:
        /*0078*/ 	.byte	0x04, 0x17
        /*007a*/ 	.short	(.L_277 - .L_276)
.L_276:
        /*007c*/ 	.word	0x00000000
        /*0080*/ 	.short	0x0006
        /*0082*/ 	.short	0x0030
        /*0084*/ 	.byte	0x00, 0xf5, 0x21, 0x00


	//----- nvinfo : EIATTR_KPARAM_INFO
	.align		4
.L_277:
        /*0088*/ 	.byte	0x04, 0x17
        /*008a*/ 	.short	(.L_279 - .L_278)
.L_278:
        /*008c*/ 	.word	0x00000000
        /*0090*/ 	.short	0x0005
        /*0092*/ 	.short	0x0028
        /*0094*/ 	.byte	0x00, 0xf5, 0x21, 0x00


	//----- nvinfo : EIATTR_KPARAM_INFO
	.align		4
.L_279:
        /*0098*/ 	.byte	0x04, 0x17
        /*009a*/ 	.short	(.L_281 - .L_280)
.L_280:
        /*009c*/ 	.word	0x00000000
        /*00a0*/ 	.short	0x0004
        /*00a2*/ 	.short	0x0020
        /*00a4*/ 	.byte	0x00, 0xf5, 0x21, 0x00


	//----- nvinfo : EIATTR_KPARAM_INFO
	.align		4
.L_281:
        /*00a8*/ 	.byte	0x04, 0x17
        /*00aa*/ 	.short	(.L_283 - .L_282)
.L_282:
        /*00ac*/ 	.word	0x00000000
        /*00b0*/ 	.short	0x0003
        /*00b2*/ 	.short	0x0018
        /*00b4*/ 	.byte	0x00, 0xf5, 0x21, 0x00


	//----- nvinfo : EIATTR_KPARAM_INFO
	.align		4
.L_283:
        /*00b8*/ 	.byte	0x04, 0x17
        /*00ba*/ 	.short	(.L_285 - .L_284)
.L_284:
        /*00bc*/ 	.word	0x00000000
        /*00c0*/ 	.short	0x0002
        /*00c2*/ 	.short	0x0010
        /*00c4*/ 	.byte	0x00, 0xf5, 0x21, 0x00


	//----- nvinfo : EIATTR_KPARAM_INFO
	.align		4
.L_285:
        /*00c8*/ 	.byte	0x04, 0x17
        /*00ca*/ 	.short	(.L_287 - .L_286)
.L_286:
        /*00cc*/ 	.word	0x00000000
        /*00d0*/ 	.short	0x0001
        /*00d2*/ 	.short	0x0008
        /*00d4*/ 	.byte	0x00, 0xf5, 0x21, 0x00


	//----- nvinfo : EIATTR_KPARAM_INFO
	.align		4
.L_287:
        /*00d8*/ 	.byte	0x04, 0x17
        /*00da*/ 	.short	(.L_289 - .L_288)
.L_288:
        /*00dc*/ 	.word	0x00000000
        /*00e0*/ 	.short	0x0000
        /*00e2*/ 	.short	0x0000
        /*00e4*/ 	.byte	0x00, 0xf5, 0x21, 0x00


	//----- nvinfo : EIATTR_SPARSE_MMA_MASK
	.align		4
.L_289:
        /*00e8*/ 	.byte	0x03, 0x50
        /*00ea*/ 	.short	0x0000


	//----- nvinfo : EIATTR_MAXREG_COUNT
	.align		4
        /*00ec*/ 	.byte	0x03, 0x1b
        /*00ee*/ 	.short	0x00ff


	//----- nvinfo : EIATTR_MERCURY_ISA_VERSION
	.align		4
        /*00f0*/ 	.byte	0x03, 0x5f
        /*00f2*/ 	.short	0x0101


	//----- nvinfo : EIATTR_VRC_CTA_INIT_COUNT
	.align		4
        /*00f4*/ 	.byte	0x02, 0x4a
	.zero		1
	.zero		1


	//----- nvinfo : EIATTR_EXIT_INSTR_OFFSETS
	.align		4
        /*00f8*/ 	.byte	0x04, 0x1c
        /*00fa*/ 	.short	(.L_291 - .L_290)


	//   ....[0]....
.L_290:
        /*00fc*/ 	.word	0x000000d0


	//   ....[1]....
        /*0100*/ 	.word	0x00000f30


	//----- nvinfo : EIATTR_CBANK_PARAM_SIZE
	.align		4
.L_291:
        /*0104*/ 	.byte	0x03, 0x19
        /*0106*/ 	.short	0x005c


	//----- nvinfo : EIATTR_PARAM_CBANK
	.align		4
        /*0108*/ 	.byte	0x04, 0x0a
        /*010a*/ 	.short	(.L_293 - .L_292)
	.align		4
.L_292:
        /*010c*/ 	.word	index@(.nv.constant0._Z4postI6__halfEvPT_PiPKS1_PKaS5_S5_S7_S5_S5_iiiff)
        /*0110*/ 	.short	0x0380
        /*0112*/ 	.short	0x005c


	//----- nvinfo : EIATTR_SW_WAR
	.align		4
.L_293:
        /*0114*/ 	.byte	0x04, 0x36
        /*0116*/ 	.short	(.L_295 - .L_294)
.L_294:
        /*0118*/ 	.word	0x00000008
.L_295:


//--------------------- .nv.info._Z7postSymI6__halfEvPT_PiPKS1_PKaS5_S7_S5_iiiff --------------------------
	.section	.nv.info._Z7postSymI6__halfEvPT_PiPKS1_PKaS5_S7_S5_iiiff,"",@"SHT_CUDA_INFO"
	.sectionflags	@""
	.align	4


	//----- nvinfo : EIATTR_CUDA_API_VERSION
	.align		4
        /*0000*/ 	.byte	0x04, 0x37
        /*0002*/ 	.short	(.L_297 - .L_296)
.L_296:
        /*0004*/ 	.word	0x00000082


	//----- nvinfo : EIATTR_KPARAM_INFO
	.align		4
.L_297:
        /*0008*/ 	.byte	0x04, 0x17
        /*000a*/ 	.short	(.L_299 - .L_298)
.L_298:
        /*000c*/ 	.word	0x00000000
        /*0010*/ 	.short	0x000b
        /*0012*/ 	.short	0x0048
        /*0014*/ 	.byte	0x00, 0xf0, 0x11, 0x00


	//----- nvinfo : EIATTR_KPARAM_INFO
	.align		4
.L_299:
        /*0018*/ 	.byte	0x04, 0x17
        /*001a*/ 	.short	(.L_301 - .L_300)
.L_300:
        /*001c*/ 	.word	0x00000000
        /*0020*/ 	.short	0x000a
        /*0022*/ 	.short	0x0044
        /*0024*/ 	.byte	0x00, 0xf0, 0x11, 0x00


	//----- nvinfo : EIATTR_KPARAM_INFO
	.align		4
.L_301:
        /*0028*/ 	.byte	0x04, 0x17
        /*002a*/ 	.short	(.L_303 - .L_302)
.L_302:
        /*002c*/ 	.word	0x00000000
        /*0030*/ 	.short	0x0009
        /*0032*/ 	.short	0x0040
        /*0034*/ 	.byte	0x00, 0xf0, 0x11, 0x00


	//----- nvinfo : EIATTR_KPARAM_INFO
	.align		4
.L_303:
        /*0038*/ 	.byte	0x04, 0x17
        /*003a*/ 	.short	(.L_305 - .L_304)
.L_304:
        /*003c*/ 	.word	0x00000000
        /*0040*/ 	.short	0x0008
        /*0042*/ 	.short	0x003c
        /*0044*/ 	.byte	0x00, 0xf0, 0x11, 0x00


	//----- nvinfo : EIATTR_KPARAM_INFO
	.align		4
.L_305:
        /*0048*/ 	.byte	0x04, 0x17
        /*004a*/ 	.short	(.L_307 - .L_306)
.L_306:
        /*004c*/ 	.word	0x00000000
        /*0050*/ 	.short	0x0007
        /*0052*/ 	.short	0x0038
        /*0054*/ 	.byte	0x00, 0xf0, 0x11, 0x00


	//----- nvinfo : EIATTR_KPARAM_INFO
	.align		4
.L_307:
        /*0058*/ 	.byte	0x04, 0x17
        /*005a*/ 	.short	(.L_309 - .L_308)
.L_308:
        /*005c*/ 	.word	0x00000000
        /*0060*/ 	.short	0x0006
        /*0062*/ 	.short	0x0030
        /*0064*/ 	.byte	0x00, 0xf5, 0x21, 0x00


	//----- nvinfo : EIATTR_KPARAM_INFO
	.align		4
.L_309:
        /*0068*/ 	.byte	0x04, 0x17
        /*006a*/ 	.short	(.L_311 - .L_310)
.L_310:
        /*006c*/ 	.word	0x00000000
        /*0070*/ 	.short	0x0005
        /*0072*/ 	.short	0x0028
        /*0074*/ 	.byte	0x00, 0xf5, 0x21, 0x00


	//----- nvinfo : EIATTR_KPARAM_INFO
	.align		4
.L_311:
        /*0078*/ 	.byte	0x04, 0x17
        /*007a*/ 	.short	(.L_313 - .L_312)
.L_312:
        /*007c*/ 	.word	0x00000000
        /*0080*/ 	.short	0x0004
        /*0082*/ 	.short	0x0020
        /*0084*/ 	.byte	0x00, 0xf5, 0x21, 0x00


	//----- nvinfo : EIATTR_KPARAM_INFO
	.align		4
.L_313:
        /*0088*/ 	.byte	0x04, 0x17
        /*008a*/ 	.short	(.L_315 - .L_314)
.L_314:
        /*008c*/ 	.word	0x00000000
        /*0090*/ 	.short	0x0003
        /*0092*/ 	.short	0x0018
        /*0094*/ 	.byte	0x00, 0xf5, 0x21, 0x00


	//----- nvinfo : EIATTR_KPARAM_INFO
	.align		4
.L_315:
        /*0098*/ 	.byte	0x04, 0x17
        /*009a*/ 	.short	(.L_317 - .L_316)
.L_316:
        /*009c*/ 	.word	0x00000000
        /*00a0*/ 	.short	0x0002
        /*00a2*/ 	.short	0x0010
        /*00a4*/ 	.byte	0x00, 0xf5, 0x21, 0x00


	//----- nvinfo : EIATTR_KPARAM_INFO
	.align		4
.L_317:
        /*00a8*/ 	.byte	0x04, 0x17
        /*00aa*/ 	.short	(.L_319 - .L_318)
.L_318:
        /*00ac*/ 	.word	0x00000000
        /*00b0*/ 	.short	0x0001
        /*00b2*/ 	.short	0x0008
        /*00b4*/ 	.byte	0x00, 0xf5, 0x21, 0x00


	//----- nvinfo : EIATTR_KPARAM_INFO
	.align		4
.L_319:
        /*00b8*/ 	.byte	0x04, 0x17
        /*00ba*/ 	.short	(.L_321 - .L_320)
.L_320:
        /*00bc*/ 	.word	0x00000000
        /*00c0*/ 	.short	0x0000
        /*00c2*/ 	.short	0x0000
        /*00c4*/ 	.byte	0x00, 0xf5, 0x21, 0x00


	//----- nvinfo : EIATTR_SPARSE_MMA_MASK
	.align		4
.L_321:
        /*00c8*/ 	.byte	0x03, 0x50
        /*00ca*/ 	.short	0x0000


	//----- nvinfo : EIATTR_MAXREG_COUNT
	.align		4
        /*00cc*/ 	.byte	0x03, 0x1b
        /*00ce*/ 	.short	0x00ff


	//----- nvinfo : EIATTR_MERCURY_ISA_VERSION
	.align		4
        /*00d0*/ 	.byte	0x03, 0x5f
        /*00d2*/ 	.short	0x0101


	//----- nvinfo : EIATTR_VRC_CTA_INIT_COUNT
	.align		4
        /*00d4*/ 	.byte	0x02, 0x4a
	.zero		1
	.zero		1


	//----- nvinfo : EIATTR_EXIT_INSTR_OFFSETS
	.align		4
        /*00d8*/ 	.byte	0x04, 0x1c
        /*00da*/ 	.short	(.L_323 - .L_322)


	//   ....[0]....
.L_322:
        /*00dc*/ 	.word	0x000000d0


	//   ....[1]....
        /*00e0*/ 	.word	0x000002a0


	//----- nvinfo : EIATTR_CBANK_PARAM_SIZE
	.align		4
.L_323:
        /*00e4*/ 	.byte	0x03, 0x19
        /*00e6*/ 	.short	0x004c


	//----- nvinfo : EIATTR_PARAM_CBANK
	.align		4
        /*00e8*/ 	.byte	0x04, 0x0a
        /*00ea*/ 	.short	(.L_325 - .L_324)
	.align		4
.L_324:
        /*00ec*/ 	.word	index@(.nv.constant0._Z7postSymI6__halfEvPT_PiPKS1_PKaS5_S7_S5_iiiff)
        /*00f0*/ 	.short	0x0380
        /*00f2*/ 	.short	0x004c


	//----- nvinfo : EIATTR_SW_WAR
	.align		4
.L_325:
        /*00f4*/ 	.byte	0x04, 0x36
        /*00f6*/ 	.short	(.L_327 - .L_326)
.L_326:
        /*00f8*/ 	.word	0x00000008
.L_327:


//--------------------- .nv.callgraph             --------------------------
	.section	.nv.callgraph,"",@"SHT_CUDA_CALLGRAPH"
	.align	4
	.sectionentsize	8
	.align		4
        /*0000*/ 	.word	0x00000000
	.align		4
        /*0004*/ 	.word	0xffffffff
	.align		4
        /*0008*/ 	.word	0x00000000
	.align		4
        /*000c*/ 	.word	0xfffffffe
	.align		4
        /*0010*/ 	.word	0x00000000
	.align		4
        /*0014*/ 	.word	0xfffffffd
	.align		4
        /*0018*/ 	.word	0x00000000
	.align		4
        /*001c*/ 	.word	0xfffffffc


//--------------------- .text._Z4postIfEvPT_PiPKS0_S4_PKaS4_S4_S6_S4_S4_iiiff --------------------------
	.section	.text._Z4postIfEvPT_PiPKS0_S4_PKaS4_S4_S6_S4_S4_iiiff,"ax",@progbits
	.align	128
        .global         _Z4postIfEvPT_PiPKS0_S4_PKaS4_S4_S6_S4_S4_iiiff
        .type           _Z4postIfEvPT_PiPKS0_S4_PKaS4_S4_S6_S4_S4_iiiff,@function
        .size           _Z4postIfEvPT_PiPKS0_S4_PKaS4_S4_S6_S4_S4_iiiff,(.L_x_28 - _Z4postIfEvPT_PiPKS0_S4_PKaS4_S4_S6_S4_S4_iiiff)
        .other          _Z4postIfEvPT_PiPKS0_S4_PKaS4_S4_S6_S4_S4_iiiff,@"STO_CUDA_ENTRY STV_DEFAULT"
_Z4postIfEvPT_PiPKS0_S4_PKaS4_S4_S6_S4_S4_iiiff:
.text._Z4postIfEvPT_PiPKS0_S4_PKaS4_S4_S6_S4_S4_iiiff:
[----:B------:R-:W-:Y:S01]  /*0000*/  LDC R1, c[0x0][0x37c] ;  /* 0x0000df00ff017b82 */ /* 0x000fe20000000800 */
[----:B------:R-:W0:Y:S07]  /*0010*/  S2R R3, SR_TID.X ;  /* 0x0000000000037919 */ /* 0x000e2e0000002100 */
[----:B------:R-:W1:Y:S01]  /*0020*/  LDC R21, c[0x0][0x364] ;  /* 0x0000d900ff157b82 */ /* 0x000e620000000800 */
[----:B------:R-:W2:Y:S01]  /*0030*/  LDCU UR6, c[0x0][0x3d0] ;  /* 0x00007a00ff0677ac */ /* 0x000ea20008000800 */
[----:B------:R-:W1:Y:S06]  /*0040*/  S2R R2, SR_TID.Y ;  /* 0x0000000000027919 */ /* 0x000e6c0000002200 */
[----:B------:R-:W0:Y:S08]  /*0050*/  S2UR UR5, SR_CTAID.X ;  /* 0x00000000000579c3 */ /* 0x000e300000002500 */
[----:B------:R-:W0:Y:S08]  /*0060*/  LDC R0, c[0x0][0x360] ;  /* 0x0000d800ff007b82 */ /* 0x000e300000000800 */
[----:B------:R-:W1:Y:S08]  /*0070*/  S2UR UR4, SR_CTAID.Y ;  /* 0x00000000000479c3 */ /* 0x000e700000002600 */
[----:B------:R-:W3:Y:S01]  /*0080*/  LDC R17, c[0x0][0x3d8] ;  /* 0x0000f600ff117b82 */ /* 0x000ee20000000800 */
[----:B0-----:R-:W-:-:S02]  /*0090*/  IMAD R0, R0, UR5, R3 ;  /* 0x0000000500007c24 */ /* 0x001fc4000f8e0203 */
[----:B-1----:R-:W-:-:S03]  /*00a0*/  IMAD R21, R21, UR4, R2 ;  /* 0x0000000415157c24 */ /* 0x002fc6000f8e0202 */
[----:B---3--:R-:W-:-:S04]  /*00b0*/  ISETP.GE.AND P0, PT, R0, R17, PT ;  /* 0x000000110000720c */ /* 0x008fc80003f06270 */
[----:B--2---:R-:W-:-:S13]  /*00c0*/  ISETP.GE.OR P0, PT, R21, UR6, P0 ;  /* 0x0000000615007c0c */ /* 0x004fda0008706670 */
[----:B------:R-:W-:Y:S05]  /*00d0*/  @P0 EXIT ;  /* 0x000000000000094d */ /* 0x000fea0003800000 */
[----:B------:R-:W0:Y:S01]  /*00e0*/  LDC.64 R6, c[0x0][0x388] ;  /* 0x0000e200ff067b82 */ /* 0x000e220000000a00 */
[----:B------:R-:W1:Y:S01]  /*00f0*/  LDCU.64 UR8, c[0x0][0x358] ;  /* 0x00006b00ff0877ac */ /* 0x000e620008000a00 */
[----:B------:R-:W-:Y:S01]  /*0100*/  IMAD R16, R21, R17, R0 ;  /* 0x0000001115107224 */ /* 0x000fe200078e0200 */
[----:B------:R-:W2:Y:S05]  /*0110*/  LDCU UR5, c[0x0][0x3d4] ;  /* 0x00007a80ff0577ac */ /* 0x000eaa0008000800 */
[----:B------:R-:W3:Y:S08]  /*0120*/  LDC.64 R8, c[0x0][0x3b0] ;  /* 0x0000ec00ff087b82 */ /* 0x000ef00000000a00 */
[----:B------:R-:W4:Y:S08]  /*0130*/  LDC.64 R2, c[0x0][0x3a8] ;  /* 0x0000ea00ff027b82 */ /* 0x000f300000000a00 */
[----:B------:R-:W5:Y:S01]  /*0140*/  LDC.64 R4, c[0x0][0x3c0] ;  /* 0x0000f000ff047b82 */ /* 0x000f620000000a00 */
[----:B0-----:R-:W-:-:S06]  /*0150*/  IMAD.WIDE R6, R16, 0x4, R6 ;  /* 0x0000000410067825 */ /* 0x001fcc00078e0206 */
[----:B-1----:R-:W2:Y:S01]  /*0160*/  LDG.E R6, desc[UR8][R6.64] ;  /* 0x0000000806067981 */ /* 0x002ea2000c1e1900 */
[----:B------:R-:W0:Y:S01]  /*0170*/  LDC.64 R10, c[0x0][0x3c8] ;  /* 0x0000f200ff0a7b82 */ /* 0x000e220000000a00 */
[----:B---3--:R-:W-:-:S06]  /*0180*/  IMAD.WIDE.U32 R8, R21, 0x4, R8 ;  /* 0x0000000415087825 */ /* 0x008fcc00078e0008 */
[----:B------:R-:W3:Y:S01]  /*0190*/  LDG.E R8, desc[UR8][R8.64] ;  /* 0x0000000808087981 */ /* 0x000ee2000c1e1900 */
[----:B----4-:R-:W-:-:S06]  /*01a0*/  IMAD.WIDE.U32 R2, R21, 0x4, R2 ;  /* 0x0000000415027825 */ /* 0x010fcc00078e0002 */
[----:B------:R-:W4:Y:S01]  /*01b0*/  LDG.E R2, desc[UR8][R2.64] ;  /* 0x0000000802027981 */ /* 0x000f22000c1e1900 */
[----:B-----5:R-:W-:-:S06]  /*01c0*/  IMAD.WIDE R4, R0, 0x4, R4 ;  /* 0x0000000400047825 */ /* 0x020fcc00078e0204 */
[----:B------:R-:W5:Y:S01]  /*01d0*/  LDG.E R5, desc[UR8][R4.64] ;  /* 0x0000000804057981 */ /* 0x000f62000c1e1900 */
[----:B0-----:R-:W-:-:S06]  /*01e0*/  IMAD.WIDE R10, R0, 0x4, R10 ;  /* 0x00000004000a7825 */ /* 0x001fcc00078e020a */
[----:B------:R-:W5:Y:S01]  /*01f0*/  LDG.E R11, desc[UR8][R10.64] ;  /* 0x000000080a0b7981 */ /* 0x000f62000c1e1900 */
[----:B--2---:R-:W-:Y:S01]  /*0200*/  I2FP.F32.S32 R13, UR5 ;  /* 0x00000005000d7c45 */ /* 0x004fe20008201400 */
[----:B------:R-:W-:Y:S01]  /*0210*/  UISETP.GE.AND UP0, UPT, UR5, 0x1, UPT ;  /* 0x000000010500788c */ /* 0x000fe2000bf06270 */
[----:B------:R-:W-:Y:S02]  /*0220*/  CS2R R24, SRZ ;  /* 0x0000000000187805 */ /* 0x000fe4000001ff00 */
[----:B------:R-:W-:Y:S01]  /*0230*/  I2FP.F32.S32 R12, R6 ;  /* 0x00000006000c7245 */ /* 0x000fe20000201400 */
[-C--:B---3--:R-:W-:Y:S01]  /*0240*/  FMUL R13, R13, R8.reuse ;  /* 0x000000080d0d7220 */ /* 0x088fe20000400000 */
[C---:B----4-:R-:W-:Y:S01]  /*0250*/  FMUL R18, R2.reuse, R8 ;  /* 0x0000000802127220 */ /* 0x050fe20000400000 */
[----:B-----5:R-:W-:-:S03]  /*0260*/  FMUL R20, R2, R5 ;  /* 0x0000000502147220 */ /* 0x020fc60000400000 */
[----:B------:R-:W-:Y:S01]  /*0270*/  FMUL R18, R5, R18 ;  /* 0x0000001205127220 */ /* 0x000fe20000400000 */
[-C--:B------:R-:W-:Y:S01]  /*0280*/  FFMA R13, R13, R11.reuse, R12 ;  /* 0x0000000b0d0d7223 */ /* 0x080fe2000000000c */
[----:B------:R-:W-:-:S03]  /*0290*/  FMUL R19, R20, R11 ;  /* 0x0000000b14137220 */ /* 0x000fc60000400000 */
[----:B------:R-:W-:Y:S01]  /*02a0*/  FMUL R20, R20, R13 ;  /* 0x0000000d14147220 */ /* 0x000fe20000400000 */
[----:B------:R-:W-:Y:S06]  /*02b0*/  BRA.U !UP0, `(.L_x_0) ;  /* 0x0000000908d47547 */ /* 0x000fec000b800000 */
[----:B------:R-:W-:Y:S02]  /*02c0*/  UISETP.GE.U32.AND UP1, UPT, UR5, 0x8, UPT ;  /* 0x000000080500788c */ /* 0x000fe4000bf26070 */
[----:B------:R-:W-:Y:S01]  /*02d0*/  IMAD R21, R21, UR5, RZ ;  /* 0x0000000515157c24 */ /* 0x000fe2000f8e02ff */
[----:B------:R-:W-:Y:S01]  /*02e0*/  ULOP3.LUT UR6, UR5, 0x7, URZ, 0xc0, !UPT ;  /* 0x0000000705067892 */ /* 0x000fe2000f8ec0ff */
[----:B------:R-:W-:Y:S01]  /*02f0*/  CS2R R24, SRZ ;  /* 0x0000000000187805 */ /* 0x000fe2000001ff00 */
[----:B------:R-:W-:Y:S02]  /*0300*/  UMOV UR4, URZ ;  /* 0x000000ff00047c82 */ /* 0x000fe40008000000 */
[----:B------:R-:W-:Y:S02]  /*0310*/  UISETP.NE.AND UP0, UPT, UR6, URZ, UPT ;  /* 0x000000ff0600728c */ /* 0x000fe4000bf05270 */
[----:B------:R-:W-:Y:S09]  /*0320*/  BRA.U !UP1, `(.L_x_1) ;  /* 0x0000000509487547 */ /* 0x000ff2000b800000 */
[----:B------:R-:W0:Y:S01]  /*0330*/  LDCU.64 UR10, c[0x0][0x3a0] ;  /* 0x00007400ff0a77ac */ /* 0x000e220008000a00 */
[----:B------:R-:W-:Y:S01]  /*0340*/  HFMA2 R25, -RZ, RZ, 0, 0 ;  /* 0x00000000ff197431 */ /* 0x000fe200000001ff */
[----:B------:R-:W-:Y:S01]  /*0350*/  SHF.R.S32.HI R23, RZ, 0x1f, R17 ;  /* 0x0000001fff177819 */ /* 0x000fe20000011411 */
[----:B------:R-:W-:Y:S01]  /*0360*/  ULOP3.LUT UR4, UR5, 0x7ffffff8, URZ, 0xc0, !UPT ;  /* 0x7ffffff805047892 */ /* 0x000fe2000f8ec0ff */
[----:B------:R-:W-:Y:S01]  /*0370*/  MOV R22, R0 ;  /* 0x0000000000167202 */ /* 0x000fe20000000f00 */
[----:B------:R-:W1:Y:S02]  /*0380*/  LDCU.64 UR12, c[0x0][0x3b8] ;  /* 0x00007700ff0c77ac */ /* 0x000e640008000a00 */
[----:B------:R-:W-:Y:S01]  /*0390*/  UIADD3 UR7, UPT, UPT, -UR4, URZ, URZ ;  /* 0x000000ff04077290 */ /* 0x000fe2000fffe1ff */
[----:B0-----:R-:W-:-:S04]  /*03a0*/  IADD3 R4, P0, PT, R21, UR10, RZ ;  /* 0x0000000a15047c10 */ /* 0x001fc8000ff1e0ff */
[----:B------:R-:W-:-:S04]  /*03b0*/  IADD3 R4, P1, PT, R4, 0x3, RZ ;  /* 0x0000000304047810 */ /* 0x000fc80007f3e0ff */
[----:B-1----:R-:W-:-:S09]  /*03c0*/  IADD3.X R5, PT, PT, RZ, UR11, RZ, P1, P0 ;  /* 0x0000000bff057c10 */ /* 0x002fd20008fe04ff */
.L_x_2:
[----:B------:R-:W-:-:S04]  /*03d0*/  IADD3 R2, P0, PT, R22, UR12, RZ ;  /* 0x0000000c16027c10 */ /* 0x000fc8000ff1e0ff */
[----:B------:R-:W-:Y:S02]  /*03e0*/  LEA.HI.X.SX32 R3, R22, UR13, 0x1, P0 ;  /* 0x0000000d16037c11 */ /* 0x000fe400080f0eff */
[----:B------:R-:W-:-:S03]  /*03f0*/  IADD3 R12, P0, PT, R2, R17, RZ ;  /* 0x00000011020c7210 */ /* 0x000fc60007f1e0ff */
[----:B------:R0:W2:Y:S01]  /*0400*/  LDG.E.S8 R27, desc[UR8][R2.64] ;  /* 0x00000008021b7981 */ /* 0x0000a2000c1e1300 */
[----:B------:R-:W-:-:S05]  /*0410*/  IADD3.X R13, PT, PT, R23, R3, RZ, P0, !PT ;  /* 0x00000003170d7210 */ /* 0x000fca00007fe4ff */
[----:B------:R1:W3:Y:S01]  /*0420*/  LDG.E.S8 R28, desc[UR8][R12.64] ;  /* 0x000000080c1c7981 */ /* 0x0002e2000c1e1300 */
[----:B------:R-:W-:Y:S02]  /*0430*/  IADD3 R8, P0, PT, R12, R17, RZ ;  /* 0x000000110c087210 */ /* 0x000fe40007f1e0ff */
[----:B0-----:R-:W-:Y:S02]  /*0440*/  MOV R2, R4 ;  /* 0x0000000400027202 */ /* 0x001fe40000000f00 */
[C---:B------:R-:W-:Y:S02]  /*0450*/  IADD3.X R9, PT, PT, R23.reuse, R13, RZ, P0, !PT ;  /* 0x0000000d17097210 */ /* 0x040fe400007fe4ff */
[----:B------:R-:W-:Y:S02]  /*0460*/  IADD3 R10, P0, PT, R8, R17, RZ ;  /* 0x00000011080a7210 */ /* 0x000fe40007f1e0ff */
[----:B------:R-:W-:Y:S01]  /*0470*/  MOV R3, R5 ;  /* 0x0000000500037202 */ /* 0x000fe20000000f00 */
[----:B------:R-:W4:Y:S01]  /*0480*/  LDG.E.S8 R8, desc[UR8][R8.64] ;  /* 0x0000000808087981 */ /* 0x000f22000c1e1300 */
[----:B------:R-:W-:-:S02]  /*0490*/  IADD3.X R11, PT, PT, R23, R9, RZ, P0, !PT ;  /* 0x00000009170b7210 */ /* 0x000fc400007fe4ff */
[----:B------:R-:W-:Y:S01]  /*04a0*/  IADD3 R6, P0, PT, R10, R17, RZ ;  /* 0x000000110a067210 */ /* 0x000fe20007f1e0ff */
[----:B------:R-:W5:Y:S03]  /*04b0*/  LDG.E.S8 R26, desc[UR8][R2.64+-0x3] ;  /* 0xfffffd08021a7981 */ /* 0x000f66000c1e1300 */
[----:B------:R-:W-:Y:S01]  /*04c0*/  IADD3.X R7, PT, PT, R23, R11, RZ, P0, !PT ;  /* 0x0000000b17077210 */ /* 0x000fe200007fe4ff */
[----:B------:R0:W4:Y:S01]  /*04d0*/  LDG.E.S8 R10, desc[UR8][R10.64] ;  /* 0x000000080a0a7981 */ /* 0x000122000c1e1300 */
[----:B------:R-:W-:-:S03]  /*04e0*/  IADD3 R4, P0, PT, R6, R17, RZ ;  /* 0x0000001106047210 */ /* 0x000fc60007f1e0ff */
[----:B------:R-:W4:Y:S04]  /*04f0*/  LDG.E.S8 R9, desc[UR8][R2.64+-0x1] ;  /* 0xffffff0802097981 */ /* 0x000f28000c1e1300 */
[----:B------:R-:W0:Y:S01]  /*0500*/  LDG.E.S8 R11, desc[UR8][R2.64+-0x2] ;  /* 0xfffffe08020b7981 */ /* 0x000e22000c1e1300 */
[C---:B------:R-:W-:Y:S02]  /*0510*/  IADD3.X R5, PT, PT, R23.reuse, R7, RZ, P0, !PT ;  /* 0x0000000717057210 */ /* 0x040fe400007fe4ff */
[----:B-1----:R-:W-:Y:S01]  /*0520*/  IADD3 R12, P0, PT, R4, R17, RZ ;  /* 0x00000011040c7210 */ /* 0x002fe20007f1e0ff */
[----:B------:R-:W4:Y:S03]  /*0530*/  LDG.E.S8 R6, desc[UR8][R6.64] ;  /* 0x0000000806067981 */ /* 0x000f26000c1e1300 */
[----:B------:R-:W-:Y:S01]  /*0540*/  IADD3.X R13, PT, PT, R23, R5, RZ, P0, !PT ;  /* 0x00000005170d7210 */ /* 0x000fe200007fe4ff */
[----:B------:R-:W4:Y:S01]  /*0550*/  LDG.E.S8 R4, desc[UR8][R4.64] ;  /* 0x0000000804047981 */ /* 0x000f22000c1e1300 */
[----:B------:R-:W-:-:S03]  /*0560*/  IADD3 R14, P0, PT, R12, R17, RZ ;  /* 0x000000110c0e7210 */ /* 0x000fc60007f1e0ff */
[----:B------:R-:W4:Y:S02]  /*0570*/  LDG.E.S8 R12, desc[UR8][R12.64] ;  /* 0x000000080c0c7981 */ /* 0x000f24000c1e1300 */
[----:B------:R-:W-:Y:S02]  /*0580*/  IMAD.X R15, R23, 0x1, R13, P0 ;  /* 0x00000001170f7824 */ /* 0x000fe400000e060d */
[----:B------:R-:W4:Y:S04]  /*0590*/  LDG.E.S8 R7, desc[UR8][R2.64+0x4] ;  /* 0x0000040802077981 */ /* 0x000f28000c1e1300 */
[----:B------:R-:W4:Y:S04]  /*05a0*/  LDG.E.S8 R5, desc[UR8][R2.64+0x3] ;  /* 0x0000030802057981 */ /* 0x000f28000c1e1300 */
[----:B------:R-:W4:Y:S01]  /*05b0*/  LDG.E.S8 R14, desc[UR8][R14.64] ;  /* 0x000000080e0e7981 */ /* 0x000f22000c1e1300 */
[----:B--2---:R-:W1:Y:S08]  /*05c0*/  I2F.S16 R27, R27 ;  /* 0x0000001b001b7306 */ /* 0x004e700000101400 */
[----:B---3--:R2:W3:Y:S01]  /*05d0*/  I2F.S16 R29, R28 ;  /* 0x0000001c001d7306 */ /* 0x0084e20000101400 */
[C---:B-1----:R-:W-:Y:S01]  /*05e0*/  FFMA R27, R18.reuse, R27, R25 ;  /* 0x0000001b121b7223 */ /* 0x042fe20000000019 */
[----:B--2---:R-:W2:Y:S04]  /*05f0*/  LDG.E.S8 R28, desc[UR8][R2.64] ;  /* 0x00000008021c7981 */ /* 0x004ea8000c1e1300 */
[----:B------:R-:W2:Y:S01]  /*0600*/  LDG.E.S8 R25, desc[UR8][R2.64+0x2] ;  /* 0x0000020802197981 */ /* 0x000ea2000c1e1300 */
[----:B---3--:R-:W-:-:S03]  /*0610*/  FFMA R29, R18, R29, R27 ;  /* 0x0000001d121d7223 */ /* 0x008fc6000000001b */
[----:B------:R-:W3:Y:S01]  /*0620*/  LDG.E.S8 R27, desc[UR8][R2.64+0x1] ;  /* 0x00000108021b7981 */ /* 0x000ee2000c1e1300 */
[----:B-----5:R-:W1:Y:S08]  /*0630*/  I2F.S16 R26, R26 ;  /* 0x0000001a001a7306 */ /* 0x020e700000101400 */
[----:B0-----:R-:W0:Y:S08]  /*0640*/  I2F.S16 R11, R11 ;  /* 0x0000000b000b7306 */ /* 0x001e300000101400 */
[----:B----4-:R-:W4:Y:S01]  /*0650*/  I2F.S16 R9, R9 ;  /* 0x0000000900097306 */ /* 0x010f220000101400 */
[----:B-1----:R-:W-:-:S07]  /*0660*/  FFMA R24, R19, R26, R24 ;  /* 0x0000001a13187223 */ /* 0x002fce0000000018 */
[----:B------:R-:W1:Y:S01]  /*0670*/  I2F.S16 R8, R8 ;  /* 0x0000000800087306 */ /* 0x000e620000101400 */
[----:B0-----:R-:W-:-:S07]  /*0680*/  FFMA R24, R19, R11, R24 ;  /* 0x0000000b13187223 */ /* 0x001fce0000000018 */
[----:B------:R-:W0:Y:S01]  /*0690*/  I2F.S16 R10, R10 ;  /* 0x0000000a000a7306 */ /* 0x000e220000101400 */
[----:B----4-:R-:W-:-:S07]  /*06a0*/  FFMA R9, R19, R9, R24 ;  /* 0x0000000913097223 */ /* 0x010fce0000000018 */
[----:B------:R-:W4:Y:S01]  /*06b0*/  I2F.S16 R6, R6 ;  /* 0x0000000600067306 */ /* 0x000f220000101400 */
[----:B-1----:R-:W-:-:S07]  /*06c0*/  FFMA R29, R18, R8, R29 ;  /* 0x00000008121d7223 */ /* 0x002fce000000001d */
[----:B------:R-:W1:Y:S01]  /*06d0*/  I2F.S16 R4, R4 ;  /* 0x0000000400047306 */ /* 0x000e620000101400 */
[----:B0-----:R-:W-:Y:S01]  /*06e0*/  FFMA R29, R18, R10, R29 ;  /* 0x0000000a121d7223 */ /* 0x001fe2000000001d */
[----:B------:R-:W-:-:S06]  /*06f0*/  UIADD3 UR7, UPT, UPT, UR7, 0x8, URZ ;  /* 0x0000000807077890 */ /* 0x000fcc000fffe0ff */
[----:B------:R-:W-:Y:S01]  /*0700*/  I2F.S16 R5, R5 ;  /* 0x0000000500057306 */ /* 0x000fe20000101400 */
[----:B----4-:R-:W-:-:S07]  /*0710*/  FFMA R29, R18, R6, R29 ;  /* 0x00000006121d7223 */ /* 0x010fce000000001d */
[----:B------:R-:W0:Y:S01]  /*0720*/  I2F.S16 R12, R12 ;  /* 0x0000000c000c7306 */ /* 0x000e220000101400 */
[----:B------:R-:W-:-:S07]  /*0730*/  UISETP.NE.AND UP1, UPT, UR7, URZ, UPT ;  /* 0x000000ff0700728c */ /* 0x000fce000bf25270 */
[----:B------:R-:W-:Y:S01]  /*0740*/  I2F.S16 R11, R14 ;  /* 0x0000000e000b7306 */ /* 0x000fe20000101400 */
[----:B-1----:R-:W-:-:S07]  /*0750*/  FFMA R29, R18, R4, R29 ;  /* 0x00000004121d7223 */ /* 0x002fce000000001d */
[----:B------:R-:W-:Y:S01]  /*0760*/  I2F.S16 R24, R7 ;  /* 0x0000000700187306 */ /* 0x000fe20000101400 */
[----:B------:R-:W-:Y:S01]  /*0770*/  IADD3 R4, P0, PT, R2, 0x8, RZ ;  /* 0x0000000802047810 */ /* 0x000fe20007f1e0ff */
[----:B0-----:R-:W-:Y:S01]  /*0780*/  FFMA R29, R18, R12, R29 ;  /* 0x0000000c121d7223 */ /* 0x001fe2000000001d */
[----:B------:R-:W-:-:S05]  /*0790*/  LEA R22, R17, R22, 0x3 ;  /* 0x0000001611167211 */ /* 0x000fca00078e18ff */
[----:B--2---:R-:W0:Y:S08]  /*07a0*/  I2F.S16 R28, R28 ;  /* 0x0000001c001c7306 */ /* 0x004e300000101400 */
[----:B---3--:R-:W1:Y:S08]  /*07b0*/  I2F.S16 R13, R27 ;  /* 0x0000001b000d7306 */ /* 0x008e700000101400 */
[----:B------:R-:W2:Y:S01]  /*07c0*/  I2F.S16 R15, R25 ;  /* 0x00000019000f7306 */ /* 0x000ea20000101400 */
[----:B0-----:R-:W-:-:S04]  /*07d0*/  FFMA R28, R19, R28, R9 ;  /* 0x0000001c131c7223 */ /* 0x001fc80000000009 */
[----:B-1----:R-:W-:-:S04]  /*07e0*/  FFMA R28, R19, R13, R28 ;  /* 0x0000000d131c7223 */ /* 0x002fc8000000001c */
[----:B--2---:R-:W-:-:S04]  /*07f0*/  FFMA R28, R19, R15, R28 ;  /* 0x0000000f131c7223 */ /* 0x004fc8000000001c */
[C---:B------:R-:W-:Y:S01]  /*0800*/  FFMA R28, R19.reuse, R5, R28 ;  /* 0x00000005131c7223 */ /* 0x040fe2000000001c */
[----:B------:R-:W-:Y:S01]  /*0810*/  IADD3.X R5, PT, PT, RZ, R3, RZ, P0, !PT ;  /* 0x00000003ff057210 */ /* 0x000fe200007fe4ff */
[----:B------:R-:W-:Y:S02]  /*0820*/  FFMA R25, R18, R11, R29 ;  /* 0x0000000b12197223 */ /* 0x000fe4000000001d */
[----:B------:R-:W-:Y:S01]  /*0830*/  FFMA R24, R19, R24, R28 ;  /* 0x0000001813187223 */ /* 0x000fe2000000001c */
[----:B------:R-:W-:Y:S06]  /*0840*/  BRA.U UP1, `(.L_x_2) ;  /* 0xfffffff901e07547 */ /* 0x000fec000b83ffff */
.L_x_1:
[----:B------:R-:W-:Y:S05]  /*0850*/  BRA.U !UP0, `(.L_x_0) ;  /* 0x00000005086c7547 */ /* 0x000fea000b800000 */
[----:B------:R-:W-:Y:S02]  /*0860*/  UISETP.GE.U32.AND UP0, UPT, UR6, 0x4, UPT ;  /* 0x000000040600788c */ /* 0x000fe4000bf06070 */
[----:B------:R-:W-:-:S04]  /*0870*/  ULOP3.LUT UR7, UR5, 0x3, URZ, 0xc0, !UPT ;  /* 0x0000000305077892 */ /* 0x000fc8000f8ec0ff */
[----:B------:R-:W-:-:S03]  /*0880*/  UISETP.NE.AND UP1, UPT, UR7, URZ, UPT ;  /* 0x000000ff0700728c */ /* 0x000fc6000bf25270 */
[----:B------:R-:W-:Y:S08]  /*0890*/  BRA.U !UP0, `(.L_x_3) ;  /* 0x0000000108a87547 */ /* 0x000ff0000b800000 */
[----:B------:R-:W0:Y:S01]  /*08a0*/  LDC.64 R6, c[0x0][0x3a0] ;  /* 0x0000e800ff067b82 */ /* 0x000e220000000a00 */
[----:B------:R-:W1:Y:S01]  /*08b0*/  LDCU.64 UR10, c[0x0][0x3b8] ;  /* 0x00007700ff0a77ac */ /* 0x000e620008000a00 */
[----:B------:R-:W-:Y:S01]  /*08c0*/  IMAD R2, R17, UR4, R0 ;  /* 0x0000000411027c24 */ /* 0x000fe2000f8e0200 */
[----:B------:R-:W-:Y:S02]  /*08d0*/  IADD3 R9, PT, PT, R21, UR4, RZ ;  /* 0x0000000415097c10 */ /* 0x000fe4000fffe0ff */
[----:B------:R-:W-:Y:S02]  /*08e0*/  SHF.R.S32.HI R13, RZ, 0x1f, R17 ;  /* 0x0000001fff0d7819 */ /* 0x000fe40000011411 */
[----:B-1----:R-:W-:-:S04]  /*08f0*/  IADD3 R4, P1, PT, R2, UR10, RZ ;  /* 0x0000000a02047c10 */ /* 0x002fc8000ff3e0ff */
[----:B------:R-:W-:Y:S02]  /*0900*/  LEA.HI.X.SX32 R5, R2, UR11, 0x1, P1 ;  /* 0x0000000b02057c11 */ /* 0x000fe400088f0eff */
[----:B0-----:R-:W-:Y:S02]  /*0910*/  IADD3 R8, P0, PT, R9, R6, RZ ;  /* 0x0000000609087210 */ /* 0x001fe40007f1e0ff */
[----:B------:R-:W-:Y:S02]  /*0920*/  IADD3 R2, P3, PT, R4, R17, RZ ;  /* 0x0000001104027210 */ /* 0x000fe40007f7e0ff */
[----:B------:R-:W-:Y:S01]  /*0930*/  IADD3 R6, P1, P2, R6, UR4, R21 ;  /* 0x0000000406067c10 */ /* 0x000fe2000fa3e015 */
[----:B------:R-:W2:Y:S01]  /*0940*/  LDG.E.S8 R4, desc[UR8][R4.64] ;  /* 0x0000000804047981 */ /* 0x000ea2000c1e1300 */
[----:B------:R-:W-:Y:S02]  /*0950*/  IADD3.X R9, PT, PT, RZ, R7, RZ, P0, !PT ;  /* 0x00000007ff097210 */ /* 0x000fe400007fe4ff */
[----:B------:R-:W-:-:S02]  /*0960*/  IADD3.X R3, PT, PT, R13, R5, RZ, P3, !PT ;  /* 0x000000050d037210 */ /* 0x000fc40001ffe4ff */
[----:B------:R-:W-:Y:S01]  /*0970*/  IADD3 R10, P0, PT, R2, R17, RZ ;  /* 0x00000011020a7210 */ /* 0x000fe20007f1e0ff */
[----:B------:R-:W3:Y:S01]  /*0980*/  LDG.E.S8 R8, desc[UR8][R8.64] ;  /* 0x0000000808087981 */ /* 0x000ee2000c1e1300 */
[----:B------:R-:W-:-:S03]  /*0990*/  IADD3.X R7, PT, PT, RZ, R7, RZ, P1, P2 ;  /* 0x00000007ff077210 */ /* 0x000fc60000fe44ff */
[C---:B------:R-:W-:Y:S01]  /*09a0*/  IMAD.X R11, R13.reuse, 0x1, R3, P0 ;  /* 0x000000010d0b7824 */ /* 0x040fe200000e0603 */
[----:B------:R-:W-:Y:S01]  /*09b0*/  IADD3 R12, P0, PT, R10, R17, RZ ;  /* 0x000000110a0c7210 */ /* 0x000fe20007f1e0ff */
[----:B------:R-:W4:Y:S04]  /*09c0*/  LDG.E.S8 R15, desc[UR8][R6.64+0x1] ;  /* 0x00000108060f7981 */ /* 0x000f28000c1e1300 */
[----:B------:R-:W5:Y:S01]  /*09d0*/  LDG.E.S8 R2, desc[UR8][R2.64] ;  /* 0x0000000802027981 */ /* 0x000f62000c1e1300 */
[----:B------:R-:W-:-:S03]  /*09e0*/  IADD3.X R13, PT, PT, R13, R11, RZ, P0, !PT ;  /* 0x0000000b0d0d7210 */ /* 0x000fc600007fe4ff */
[----:B------:R-:W5:Y:S04]  /*09f0*/  LDG.E.S8 R14, desc[UR8][R6.64+0x2] ;  /* 0x00000208060e7981 */ /* 0x000f68000c1e1300 */
[----:B------:R-:W5:Y:S04]  /*0a00*/  LDG.E.S8 R10, desc[UR8][R10.64] ;  /* 0x000000080a0a7981 */ /* 0x000f68000c1e1300 */
[----:B------:R5:W5:Y:S04]  /*0a10*/  LDG.E.S8 R23, desc[UR8][R6.64+0x3] ;  /* 0x0000030806177981 */ /* 0x000b68000c1e1300 */
[----:B------:R-:W5:Y:S01]  /*0a20*/  LDG.E.S8 R12, desc[UR8][R12.64] ;  /* 0x000000080c0c7981 */ /* 0x000f62000c1e1300 */
[----:B------:R-:W-:Y:S01]  /*0a30*/  UIADD3 UR4, UPT, UPT, UR4, 0x4, URZ ;  /* 0x0000000404047890 */ /* 0x000fe2000fffe0ff */
[----:B--2---:R-:W-:Y:S08]  /*0a40*/  I2F.S16 R4, R4 ;  /* 0x0000000400047306 */ /* 0x004ff00000101400 */
[----:B---3--:R-:W0:Y:S08]  /*0a50*/  I2F.S16 R8, R8 ;  /* 0x0000000800087306 */ /* 0x008e300000101400 */
[----:B----4-:R-:W1:Y:S08]  /*0a60*/  I2F.S16 R15, R15 ;  /* 0x0000000f000f7306 */ /* 0x010e700000101400 */
[----:B-----5:R-:W2:Y:S01]  /*0a70*/  I2F.S16 R6, R2 ;  /* 0x0000000200067306 */ /* 0x020ea20000101400 */
[----:B0-----:R-:W-:-:S07]  /*0a80*/  FFMA R24, R19, R8, R24 ;  /* 0x0000000813187223 */ /* 0x001fce0000000018 */
[----:B------:R-:W0:Y:S01]  /*0a90*/  I2F.S16 R9, R14 ;  /* 0x0000000e00097306 */ /* 0x000e220000101400 */
[----:B------:R-:W-:-:S07]  /*0aa0*/  FFMA R25, R18, R4, R25 ;  /* 0x0000000412197223 */ /* 0x000fce0000000019 */
[----:B------:R-:W3:Y:S01]  /*0ab0*/  I2F.S16 R22, R10 ;  /* 0x0000000a00167306 */ /* 0x000ee20000101400 */
[----:B-1----:R-:W-:-:S07]  /*0ac0*/  FFMA R24, R19, R15, R24 ;  /* 0x0000000f13187223 */ /* 0x002fce0000000018 */
[----:B------:R-:W1:Y:S01]  /*0ad0*/  I2F.S16 R23, R23 ;  /* 0x0000001700177306 */ /* 0x000e620000101400 */
[----:B--2---:R-:W-:-:S07]  /*0ae0*/  FFMA R25, R18, R6, R25 ;  /* 0x0000000612197223 */ /* 0x004fce0000000019 */
[----:B------:R-:W2:Y:S01]  /*0af0*/  I2F.S16 R26, R12 ;  /* 0x0000000c001a7306 */ /* 0x000ea20000101400 */
[----:B0-----:R-:W-:Y:S01]  /*0b00*/  FFMA R24, R19, R9, R24 ;  /* 0x0000000913187223 */ /* 0x001fe20000000018 */
[----:B---3--:R-:W-:-:S03]  /*0b10*/  FFMA R25, R18, R22, R25 ;  /* 0x0000001612197223 */ /* 0x008fc60000000019 */
[----:B-1----:R-:W-:Y:S01]  /*0b20*/  FFMA R24, R19, R23, R24 ;  /* 0x0000001713187223 */ /* 0x002fe20000000018 */
[----:B--2---:R-:W-:-:S07]  /*0b30*/  FFMA R25, R18, R26, R25 ;  /* 0x0000001a12197223 */ /* 0x004fce0000000019 */
.L_x_3:
[----:B------:R-:W-:Y:S05]  /*0b40*/  BRA.U !UP1, `(.L_x_0) ;  /* 0x0000000109b07547 */ /* 0x000fea000b800000 */
[----:B------:R-:W-:Y:S02]  /*0b50*/  UISETP.NE.AND UP0, UPT, UR7, 0x1, UPT ;  /* 0x000000010700788c */ /* 0x000fe4000bf05270 */
[----:B------:R-:W-:-:S04]  /*0b60*/  ULOP3.LUT UR5, UR5, 0x1, URZ, 0xc0, !UPT ;  /* 0x0000000105057892 */ /* 0x000fc8000f8ec0ff */
[----:B------:R-:W-:-:S03]  /*0b70*/  UISETP.NE.U32.AND UP1, UPT, UR5, 0x1, UPT ;  /* 0x000000010500788c */ /* 0x000fc6000bf25070 */
[----:B------:R-:W-:Y:S08]  /*0b80*/  BRA.U !UP0, `(.L_x_4) ;  /* 0x0000000108647547 */ /* 0x000ff0000b800000 */
[----:B------:R-:W0:Y:S01]  /*0b90*/  LDC.64 R2, c[0x0][0x3a0] ;  /* 0x0000e800ff027b82 */ /* 0x000e220000000a00 */
[----:B------:R-:W1:Y:S01]  /*0ba0*/  LDCU.64 UR6, c[0x0][0x3b8] ;  /* 0x00007700ff0677ac */ /* 0x000e620008000a00 */
[----:B------:R-:W-:Y:S01]  /*0bb0*/  IMAD R5, R17, UR4, R0 ;  /* 0x0000000411057c24 */ /* 0x000fe2000f8e0200 */
[----:B------:R-:W-:-:S04]  /*0bc0*/  IADD3 R9, PT, PT, R21, UR4, RZ ;  /* 0x0000000415097c10 */ /* 0x000fc8000fffe0ff */
[----:B-1----:R-:W-:-:S04]  /*0bd0*/  IADD3 R4, P3, PT, R5, UR6, RZ ;  /* 0x0000000605047c10 */ /* 0x002fc8000ff7e0ff */
[----:B------:R-:W-:Y:S02]  /*0be0*/  LEA.HI.X.SX32 R5, R5, UR7, 0x1, P3 ;  /* 0x0000000705057c11 */ /* 0x000fe400098f0eff */
[----:B0-----:R-:W-:Y:S02]  /*0bf0*/  IADD3 R8, P2, PT, R9, R2, RZ ;  /* 0x0000000209087210 */ /* 0x001fe40007f5e0ff */
[----:B------:R-:W-:Y:S02]  /*0c00*/  IADD3 R6, P0, P1, R2, UR4, R21 ;  /* 0x0000000402067c10 */ /* 0x000fe4000f91e015 */
[----:B------:R-:W-:Y:S02]  /*0c10*/  IADD3 R2, P3, PT, R4, R17, RZ ;  /* 0x0000001104027210 */ /* 0x000fe40007f7e0ff */
[-C--:B------:R-:W-:Y:S01]  /*0c20*/  IADD3.X R9, PT, PT, RZ, R3.reuse, RZ, P2, !PT ;  /* 0x00000003ff097210 */ /* 0x080fe200017fe4ff */
[----:B------:R-:W2:Y:S01]  /*0c30*/  LDG.E.S8 R4, desc[UR8][R4.64] ;  /* 0x0000000804047981 */ /* 0x000ea2000c1e1300 */
[----:B------:R-:W-:-:S02]  /*0c40*/  IADD3.X R7, PT, PT, RZ, R3, RZ, P0, P1 ;  /* 0x00000003ff077210 */ /* 0x000fc400007e24ff */
[----:B------:R-:W-:Y:S01]  /*0c50*/  LEA.HI.X.SX32 R3, R17, R5, 0x1, P3 ;  /* 0x0000000511037211 */ /* 0x000fe200018f0eff */
[----:B------:R-:W3:Y:S04]  /*0c60*/  LDG.E.S8 R8, desc[UR8][R8.64] ;  /* 0x0000000808087981 */ /* 0x000ee8000c1e1300 */
[----:B------:R-:W4:Y:S04]  /*0c70*/  LDG.E.S8 R6, desc[UR8][R6.64+0x1] ;  /* 0x0000010806067981 */ /* 0x000f28000c1e1300 */
[----:B------:R-:W5:Y:S01]  /*0c80*/  LDG.E.S8 R2, desc[UR8][R2.64] ;  /* 0x0000000802027981 */ /* 0x000f62000c1e1300 */
[----:B------:R-:W-:Y:S01]  /*0c90*/  UIADD3 UR4, UPT, UPT, UR4, 0x2, URZ ;  /* 0x0000000204047890 */ /* 0x000fe2000fffe0ff */
[----:B--2---:R-:W-:Y:S08]  /*0ca0*/  I2F.S16 R11, R4 ;  /* 0x00000004000b7306 */ /* 0x004ff00000101400 */
[----:B---3--:R-:W0:Y:S08]  /*0cb0*/  I2F.S16 R10, R8 ;  /* 0x00000008000a7306 */ /* 0x008e300000101400 */
[----:B----4-:R-:W1:Y:S08]  /*0cc0*/  I2F.S16 R13, R6 ;  /* 0x00000006000d7306 */ /* 0x010e700000101400 */
[----:B-----5:R-:W2:Y:S01]  /*0cd0*/  I2F.S16 R12, R2 ;  /* 0x00000002000c7306 */ /* 0x020ea20000101400 */
[----:B0-----:R-:W-:Y:S01]  /*0ce0*/  FFMA R10, R19, R10, R24 ;  /* 0x0000000a130a7223 */ /* 0x001fe20000000018 */
[----:B------:R-:W-:-:S03]  /*0cf0*/  FFMA R11, R18, R11, R25 ;  /* 0x0000000b120b7223 */ /* 0x000fc60000000019 */
[----:B-1----:R-:W-:Y:S01]  /*0d00*/  FFMA R24, R19, R13, R10 ;  /* 0x0000000d13187223 */ /* 0x002fe2000000000a */
[----:B--2---:R-:W-:-:S07]  /*0d10*/  FFMA R25, R18, R12, R11 ;  /* 0x0000000c12197223 */ /* 0x004fce000000000b */
.L_x_4:
[----:B------:R-:W-:Y:S05]  /*0d20*/  BRA.U UP1, `(.L_x_0) ;  /* 0x0000000101387547 */ /* 0x000fea000b800000 */
[----:B------:R-:W0:Y:S01]  /*0d30*/  LDCU.64 UR6, c[0x0][0x3a0] ;  /* 0x00007400ff0677ac */ /* 0x000e220008000a00 */
[----:B------:R-:W-:Y:S01]  /*0d40*/  IMAD R17, R17, UR4, R0 ;  /* 0x0000000411117c24 */ /* 0x000fe2000f8e0200 */
[----:B------:R-:W-:Y:S01]  /*0d50*/  IADD3 R2, PT, PT, R21, UR4, RZ ;  /* 0x0000000415027c10 */ /* 0x000fe2000fffe0ff */
[----:B------:R-:W1:Y:S03]  /*0d60*/  LDCU.64 UR10, c[0x0][0x3b8] ;  /* 0x00007700ff0a77ac */ /* 0x000e660008000a00 */
[----:B0-----:R-:W-:Y:S02]  /*0d70*/  IADD3 R2, P0, PT, R2, UR6, RZ ;  /* 0x0000000602027c10 */ /* 0x001fe4000ff1e0ff */
[----:B-1----:R-:W-:Y:S02]  /*0d80*/  IADD3 R4, P1, PT, R17, UR10, RZ ;  /* 0x0000000a11047c10 */ /* 0x002fe4000ff3e0ff */
[----:B------:R-:W-:-:S02]  /*0d90*/  IADD3.X R3, PT, PT, RZ, UR7, RZ, P0, !PT ;  /* 0x00000007ff037c10 */ /* 0x000fc400087fe4ff */
[----:B------:R-:W-:-:S03]  /*0da0*/  LEA.HI.X.SX32 R5, R17, UR11, 0x1, P1 ;  /* 0x0000000b11057c11 */ /* 0x000fc600088f0eff */
[----:B------:R-:W2:Y:S04]  /*0db0*/  LDG.E.S8 R2, desc[UR8][R2.64] ;  /* 0x0000000802027981 */ /* 0x000ea8000c1e1300 */
[----:B------:R-:W3:Y:S01]  /*0dc0*/  LDG.E.S8 R4, desc[UR8][R4.64] ;  /* 0x0000000804047981 */ /* 0x000ee2000c1e1300 */
[----:B--2---:R-:W0:Y:S08]  /*0dd0*/  I2F.S16 R6, R2 ;  /* 0x0000000200067306 */ /* 0x004e300000101400 */
[----:B---3--:R-:W1:Y:S01]  /*0de0*/  I2F.S16 R7, R4 ;  /* 0x0000000400077306 */ /* 0x008e620000101400 */
[----:B0-----:R-:W-:Y:S01]  /*0df0*/  FFMA R24, R19, R6, R24 ;  /* 0x0000000613187223 */ /* 0x001fe20000000018 */
[----:B-1----:R-:W-:-:S07]  /*0e00*/  FFMA R25, R18, R7, R25 ;  /* 0x0000000712197223 */ /* 0x002fce0000000019 */
.L_x_0:
[----:B------:R-:W0:Y:S01]  /*0e10*/  LDC.64 R2, c[0x0][0x390] ;  /* 0x0000e400ff027b82 */ /* 0x000e220000000a00 */
[----:B------:R-:W1:Y:S01]  /*0e20*/  LDCU UR4, c[0x0][0x3e0] ;  /* 0x00007c00ff0477ac */ /* 0x000e620008000800 */
[----:B------:R-:W2:Y:S06]  /*0e30*/  LDCU UR5, c[0x0][0x3dc] ;  /* 0x00007b80ff0577ac */ /* 0x000eac0008000800 */
[----:B------:R-:W3:Y:S08]  /*0e40*/  LDC.64 R4, c[0x0][0x398] ;  /* 0x0000e600ff047b82 */ /* 0x000ef00000000a00 */
[----:B------:R-:W4:Y:S01]  /*0e50*/  LDC.64 R6, c[0x0][0x380] ;  /* 0x0000e000ff067b82 */ /* 0x000f220000000a00 */
[----:B0-----:R-:W-:-:S06]  /*0e60*/  IMAD.WIDE R2, R16, 0x4, R2 ;  /* 0x0000000410027825 */ /* 0x001fcc00078e0202 */
[----:B------:R-:W1:Y:S01]  /*0e70*/  LDG.E R2, desc[UR8][R2.64] ;  /* 0x0000000802027981 */ /* 0x000e62000c1e1900 */
[----:B---3--:R-:W-:-:S06]  /*0e80*/  IMAD.WIDE R4, R0, 0x4, R4 ;  /* 0x0000000400047825 */ /* 0x008fcc00078e0204 */
[----:B------:R-:W3:Y:S01]  /*0e90*/  LDG.E R4, desc[UR8][R4.64] ;  /* 0x0000000804047981 */ /* 0x000ee2000c1e1900 */
[----:B------:R-:W-:Y:S01]  /*0ea0*/  FADD R20, R20, -R24 ;  /* 0x8000001814147221 */ /* 0x000fe20000000000 */
[----:B----4-:R-:W-:-:S04]  /*0eb0*/  IMAD.WIDE R16, R16, 0x4, R6 ;  /* 0x0000000410107825 */ /* 0x010fc800078e0206 */
[----:B------:R-:W-:Y:S01]  /*0ec0*/  FADD R20, R20, -R25 ;  /* 0x8000001914147221 */ /* 0x000fe20000000000 */
[----:B-1----:R-:W-:-:S04]  /*0ed0*/  FMUL R9, R2, UR4 ;  /* 0x0000000402097c20 */ /* 0x002fc80008400000 */
[----:B--2---:R-:W-:-:S04]  /*0ee0*/  FFMA R9, R20, UR5, R9 ;  /* 0x0000000514097c23 */ /* 0x004fc80008000009 */
[----:B---3--:R-:W-:-:S05]  /*0ef0*/  FADD R9, R9, R4 ;  /* 0x0000000409097221 */ /* 0x008fca0000000000 */
[----:B------:R-:W-:Y:S01]  /*0f00*/  STG.E desc[UR8][R16.64], R9 ;  /* 0x0000000910007986 */ /* 0x000fe2000c101908 */
[----:B------:R-:W-:Y:S05]  /*0f10*/  EXIT ;  /* 0x000000000000794d */ /* 0x000fea0003800000 */
.L_x_5:
[----:B------:R-:W-:-:S00]  /*0f20*/  BRA `(.L_x_5) ;  /* 0xfffffffc00fc7947 */ /* 0x000fc0000383ffff */
[----:B------:R-:W-:-:S00]  /*0f30*/  NOP ;  /* 0x0000000000007918 */ /* 0x000fc00000000000 */
        /* <DEDUP_REMOVED lines=12> */
.L_x_28:


//--------------------- .text._Z7postSymIfEvPT_PiPKS0_S4_PKaS4_S6_S4_iiiff --------------------------
	.section	.text._Z7postSymIfEvPT_PiPKS0_S4_PKaS4_S6_S4_iiiff,"ax",@progbits
	.align	128
        .global         _Z7postSymIfEvPT_PiPKS0_S4_PKaS4_S6_S4_iiiff
        .type           _Z7postSymIfEvPT_PiPKS0_S4_PKaS4_S6_S4_iiiff,@function
        .size           _Z7postSymIfEvPT_PiPKS0_S4_PKaS4_S6_S4_iiiff,(.L_x_29 - _Z7postSymIfEvPT_PiPKS0_S4_PKaS4_S6_S4_iiiff)
        .other          _Z7postSymIfEvPT_PiPKS0_S4_PKaS4_S6_S4_iiiff,@"STO_CUDA_ENTRY STV_DEFAULT"
_Z7postSymIfEvPT_PiPKS0_S4_PKaS4_S6_S4_iiiff:
.text._Z7postSymIfEvPT_PiPKS0_S4_PKaS4_S6_S4_iiiff:
[----:B------:R-:W-:Y:S01]  /*0000*/  LDC R1, c[0x0][0x37c] ;  /* 0x0000df00ff017b82 */ /* 0x000fe20000000800 */
[----:B------:R-:W0:Y:S07]  /*0010*/  S2R R2, SR_TID.X ;  /* 0x0000000000027919 */ /* 0x000e2e0000002100 */
[----:B------:R-:W1:Y:S01]  /*0020*/  LDC R13, c[0x0][0x364] ;  /* 0x0000d900ff0d7b82 */ /* 0x000e620000000800 */
[----:B------:R-:W2:Y:S01]  /*0030*/  LDCU UR6, c[0x0][0x3c8] ;  /* 0x00007900ff0677ac */ /* 0x000ea20008000800 */
[----:B------:R-:W1:Y:S01]  /*0040*/  S2R R0, SR_TID.Y ;  /* 0x0000000000007919 */ /* 0x000e620000002200 */
[----:B------:R-:W3:Y:S05]  /*0050*/  LDCU UR7, c[0x0][0x3c0] ;  /* 0x00007800ff0777ac */ /* 0x000eea0008000800 */
[----:B------:R-:W0:Y:S08]  /*0060*/  S2UR UR5, SR_CTAID.X ;  /* 0x00000000000579c3 */ /* 0x000e300000002500 */
[----:B------:R-:W0:Y:S08]  /*0070*/  LDC R15, c[0x0][0x360] ;  /* 0x0000d800ff0f7b82 */ /* 0x000e300000000800 */
[----:B------:R-:W1:Y:S01]  /*0080*/  S2UR UR4, SR_CTAID.Y ;  /* 0x00000000000479c3 */ /* 0x000e620000002600 */
[----:B0-----:R-:W-:-:S05]  /*0090*/  IMAD R15, R15, UR5, R2 ;  /* 0x000000050f0f7c24 */ /* 0x001fca000f8e0202 */
[----:B--2---:R-:W-:Y:S01]  /*00a0*/  ISETP.GE.AND P0, PT, R15, UR6, PT ;  /* 0x000000060f007c0c */ /* 0x004fe2000bf06270 */
[----:B-1----:R-:W-:-:S05]  /*00b0*/  IMAD R13, R13, UR4, R0 ;  /* 0x000000040d0d7c24 */ /* 0x002fca000f8e0200 */
[----:B---3--:R-:W-:-:S13]  /*00c0*/  ISETP.GE.OR P0, PT, R13, UR7, P0 ;  /* 0x000000070d007c0c */ /* 0x008fda0008706670 */
[----:B------:R-:W-:Y:S05]  /*00d0*/  @P0 EXIT ;  /* 0x000000000000094d */ /* 0x000fea0003800000 */
[----:B------:R-:W0:Y:S01]  /*00e0*/  LDC.64 R8, c[0x0][0x388] ;  /* 0x0000e200ff087b82 */ /* 0x000e220000000a00 */
[----:B------:R-:W1:Y:S01]  /*00f0*/  LDCU.64 UR4, c[0x0][0x358] ;  /* 0x00006b00ff0477ac */ /* 0x000e620008000a00 */
[----:B------:R-:W-:Y:S01]  /*0100*/  IMAD R0, R13, UR6, R15 ;  /* 0x000000060d007c24 */ /* 0x000fe2000f8e020f */
[----:B------:R-:W2:Y:S05]  /*0110*/  LDCU UR7, c[0x0][0x3cc] ;  /* 0x00007980ff0777ac */ /* 0x000eaa0008000800 */
[----:B------:R-:W3:Y:S01]  /*0120*/  LDC.64 R4, c[0x0][0x3a8] ;  /* 0x0000ea00ff047b82 */ /* 0x000ee20000000a00 */
[----:B------:R-:W4:Y:S07]  /*0130*/  LDCU UR8, c[0x0][0x3d0] ;  /* 0x00007a00ff0877ac */ /* 0x000f2e0008000800 */
[----:B------:R-:W5:Y:S08]  /*0140*/  LDC.64 R6, c[0x0][0x3b8] ;  /* 0x0000ee00ff067b82 */ /* 0x000f700000000a00 */
[----:B------:R-:W2:Y:S01]  /*0150*/  LDC.64 R10, c[0x0][0x390] ;  /* 0x0000e400ff0a7b82 */ /* 0x000ea20000000a00 */
[----:B0-----:R-:W-:-:S06]  /*0160*/  IMAD.WIDE R8, R0, 0x4, R8 ;  /* 0x0000000400087825 */ /* 0x001fcc00078e0208 */
[----:B-1----:R-:W4:Y:S01]  /*0170*/  LDG.E R8, desc[UR4][R8.64] ;  /* 0x0000000408087981 */ /* 0x002f22000c1e1900 */
[----:B------:R-:W0:Y:S01]  /*0180*/  LDC.64 R2, c[0x0][0x398] ;  /* 0x0000e600ff027b82 */ /* 0x000e220000000a00 */
[----:B---3--:R-:W-:-:S06]  /*0190*/  IMAD.WIDE.U32 R4, R13, 0x4, R4 ;  /* 0x000000040d047825 */ /* 0x008fcc00078e0004 */
[----:B------:R-:W3:Y:S01]  /*01a0*/  LDG.E R4, desc[UR4][R4.64] ;  /* 0x0000000404047981 */ /* 0x000ee2000c1e1900 */
[----:B-----5:R-:W-:Y:S01]  /*01b0*/  IMAD.WIDE R6, R15, 0x4, R6 ;  /* 0x000000040f067825 */ /* 0x020fe200078e0206 */
[----:B------:R-:W1:Y:S05]  /*01c0*/  LDC.64 R12, c[0x0][0x380] ;  /* 0x0000e000ff0c7b82 */ /* 0x000e6a0000000a00 */
[----:B------:R-:W3:Y:S01]  /*01d0*/  LDG.E R7, desc[UR4][R6.64] ;  /* 0x0000000406077981 */ /* 0x000ee2000c1e1900 */
[----:B--2---:R-:W-:-:S06]  /*01e0*/  IMAD.WIDE R10, R0, 0x4, R10 ;  /* 0x00000004000a7825 */ /* 0x004fcc00078e020a */
[----:B------:R-:W2:Y:S01]  /*01f0*/  LDG.E R11, desc[UR4][R10.64] ;  /* 0x000000040a0b7981 */ /* 0x000ea2000c1e1900 */
[----:B0-----:R-:W-:-:S06]  /*0200*/  IMAD.WIDE R2, R15, 0x4, R2 ;  /* 0x000000040f027825 */ /* 0x001fcc00078e0202 */
[----:B------:R-:W5:Y:S01]  /*0210*/  LDG.E R3, desc[UR4][R2.64] ;  /* 0x0000000402037981 */ /* 0x000f62000c1e1900 */
[----:B----4-:R-:W-:Y:S01]  /*0220*/  I2FP.F32.S32 R15, R8 ;  /* 0x00000008000f7245 */ /* 0x010fe20000201400 */
[----:B---3--:R-:W-:-:S04]  /*0230*/  FMUL R4, R4, R7 ;  /* 0x0000000704047220 */ /* 0x008fc80000400000 */
[----:B------:R-:W-:-:S04]  /*0240*/  FMUL R4, R4, R15 ;  /* 0x0000000f04047220 */ /* 0x000fc80000400000 */
[----:B------:R-:W-:-:S04]  /*0250*/  FMUL R4, R4, UR7 ;  /* 0x0000000704047c20 */ /* 0x000fc80008400000 */
[----:B--2---:R-:W-:Y:S01]  /*0260*/  FFMA R6, R11, UR8, R4 ;  /* 0x000000080b067c23 */ /* 0x004fe20008000004 */
[----:B-1----:R-:W-:-:S04]  /*0270*/  IMAD.WIDE R4, R0, 0x4, R12 ;  /* 0x0000000400047825 */ /* 0x002fc800078e020c */
[----:B-----5:R-:W-:-:S05]  /*0280*/  FADD R7, R6, R3 ;  /* 0x0000000306077221 */ /* 0x020fca0000000000 */
[----:B------:R-:W-:Y:S01]  /*0290*/  STG.E desc[UR4][R4.64], R7 ;  /* 0x0000000704007986 */ /* 0x000fe2000c101904 */
[----:B------:R-:W-:Y:S05]  /*02a0*/  EXIT ;  /* 0x000000000000794d */ /* 0x000fea0003800000 */
.L_x_6:
        /* <DEDUP_REMOVED lines=13> */
.L_x_29:


//--------------------- .text._Z4postIfEvPT_PiPKS0_PKaS4_S4_S6_S4_S4_iiiff --------------------------
	.section	.text._Z4postIfEvPT_PiPKS0_PKaS4_S4_S6_S4_S4_iiiff,"ax",@progbits
	.align	128
        .global         _Z4postIfEvPT_PiPKS0_PKaS4_S4_S6_S4_S4_iiiff
        .type           _Z4postIfEvPT_PiPKS0_PKaS4_S4_S6_S4_S4_iiiff,@function
        .size           _Z4postIfEvPT_PiPKS0_PKaS4_S4_S6_S4_S4_iiiff,(.L_x_30 - _Z4postIfEvPT_PiPKS0_PKaS4_S4_S6_S4_S4_iiiff)
        .other          _Z4postIfEvPT_PiPKS0_PKaS4_S4_S6_S4_S4_iiiff,@"STO_CUDA_ENTRY STV_DEFAULT"
_Z4postIfEvPT_PiPKS0_PKaS4_S4_S6_S4_S4_iiiff:
.text._Z4postIfEvPT_PiPKS0_PKaS4_S4_S6_S4_S4_iiiff:
        /* <DEDUP_REMOVED lines=61> */
.L_x_9:
        /* <DEDUP_REMOVED lines=11> */
[----:B------:R-:W4:Y:S02]  /*0480*/  LDG.E.S8 R8, desc[UR8][R8.64] ;  /* 0x0000000808087981 */ /* 0x000f24000c1e1300 */
[C---:B------:R-:W-:Y:S01]  /*0490*/  IMAD.X R11, R23.reuse, 0x1, R9, P0 ;  /* 0x00000001170b7824 */ /* 0x040fe200000e0609 */
        /* <DEDUP_REMOVED lines=13> */
[----:B------:R-:W4:Y:S01]  /*0570*/  LDG.E.S8 R12, desc[UR8][R12.64] ;  /* 0x000000080c0c7981 */ /* 0x000f22000c1e1300 */
[----:B------:R-:W-:-:S03]  /*0580*/  IADD3.X R15, PT, PT, R23, R13, RZ, P0, !PT ;  /* 0x0000000d170f7210 */ /* 0x000fc600007fe4ff */
        /* <DEDUP_REMOVED lines=40> */
[----:B------:R-:W-:Y:S02]  /*0810*/  IMAD.X R5, RZ, RZ, R3, P0 ;  /* 0x000000ffff057224 */ /* 0x000fe400000e0603 */
[----:B------:R-:W-:Y:S01]  /*0820*/  FFMA R25, R18, R11, R29 ;  /* 0x0000000b12197223 */ /* 0x000fe2000000001d */
[----:B------:R-:W-:Y:S01]  /*0830*/  FFMA R24, R19, R24, R28 ;  /* 0x0000001813187223 */ /* 0x000fe2000000001c */
[----:B------:R-:W-:Y:S06]  /*0840*/  BRA.U UP1, `(.L_x_9) ;  /* 0xfffffff901e07547 */ /* 0x000fec000b83ffff */
.L_x_8:
        /* <DEDUP_REMOVED lines=47> */
.L_x_10:
        /* <DEDUP_REMOVED lines=30> */
.L_x_11:
        /* <DEDUP_REMOVED lines=15> */
.L_x_7:
[----:B------:R-:W0:Y:S01]  /*0e10*/  LDC.64 R2, c[0x0][0x390] ;  /* 0x0000e400ff027b82 */ /* 0x000e220000000a00 */
[----:B------:R-:W1:Y:S01]  /*0e20*/  LDCU UR4, c[0x0][0x3d8] ;  /* 0x00007b00ff0477ac */ /* 0x000e620008000800 */
[----:B------:R-:W2:Y:S06]  /*0e30*/  LDCU UR5, c[0x0][0x3d4] ;  /* 0x00007a80ff0577ac */ /* 0x000eac0008000800 */
[----:B------:R-:W3:Y:S01]  /*0e40*/  LDC.64 R4, c[0x0][0x380] ;  /* 0x0000e000ff047b82 */ /* 0x000ee20000000a00 */
[----:B0-----:R-:W-:-:S06]  /*0e50*/  IMAD.WIDE R2, R16, 0x4, R2 ;  /* 0x0000000410027825 */ /* 0x001fcc00078e0202 */
[----:B------:R-:W1:Y:S01]  /*0e60*/  LDG.E R2, desc[UR8][R2.64] ;  /* 0x0000000802027981 */ /* 0x000e62000c1e1900 */
[----:B------:R-:W-:Y:S01]  /*0e70*/  FADD R20, R20, -R24 ;  /* 0x8000001814147221 */ /* 0x000fe20000000000 */
[----:B---3--:R-:W-:-:S04]  /*0e80*/  IMAD.WIDE R16, R16, 0x4, R4 ;  /* 0x0000000410107825 */ /* 0x008fc800078e0204 */
[----:B------:R-:W-:Y:S01]  /*0e90*/  FADD R20, R20, -R25 ;  /* 0x8000001914147221 */ /* 0x000fe20000000000 */
[----:B-1----:R-:W-:-:S04]  /*0ea0*/  FMUL R7, R2, UR4 ;  /* 0x0000000402077c20 */ /* 0x002fc80008400000 */
[----:B--2---:R-:W-:-:S05]  /*0eb0*/  FFMA R7, R20, UR5, R7 ;  /* 0x0000000514077c23 */ /* 0x004fca0008000007 */
[----:B------:R-:W-:Y:S01]  /*0ec0*/  STG.E desc[UR8][R16.64], R7 ;  /* 0x0000000710007986 */ /* 0x000fe2000c101908 */
[----:B------:R-:W-:Y:S05]  /*0ed0*/  EXIT ;  /* 0x000000000000794d */ /* 0x000fea0003800000 */
.L_x_12:
        /* <DEDUP_REMOVED lines=10> */
.L_x_30:


//--------------------- .text._Z7postSymIfEvPT_PiPKS0_PKaS4_S6_S4_iiiff --------------------------
	.section	.text._Z7postSymIfEvPT_PiPKS0_PKaS4_S6_S4_iiiff,"ax",@progbits
	.align	128
        .global         _Z7postSymIfEvPT_PiPKS0_PKaS4_S6_S4_iiiff
        .type           _Z7postSymIfEvPT_PiPKS0_PKaS4_S6_S4_iiiff,@function
        .size           _Z7postSymIfEvPT_PiPKS0_PKaS4_S6_S4_iiiff,(.L_x_31 - _Z7postSymIfEvPT_PiPKS0_PKaS4_S6_S4_iiiff)
        .other          _Z7postSymIfEvPT_PiPKS0_PKaS4_S6_S4_iiiff,@"STO_CUDA_ENTRY STV_DEFAULT"
_Z7postSymIfEvPT_PiPKS0_PKaS4_S6_S4_iiiff:
.text._Z7postSymIfEvPT_PiPKS0_PKaS4_S6_S4_iiiff:
        /* <DEDUP_REMOVED lines=24> */
[----:B---3--:R-:W-:Y:S02]  /*0180*/  IMAD.WIDE.U32 R2, R11, 0x4, R2 ;  /* 0x000000040b027825 */ /* 0x008fe400078e0002 */
[----:B------:R-:W0:Y:S04]  /*0190*/  LDC.64 R10, c[0x0][0x380] ;  /* 0x0000e000ff0a7b82 */ /* 0x000e280000000a00 */
[----:B------:R-:W3:Y:S01]  /*01a0*/  LDG.E R2, desc[UR4][R2.64] ;  /* 0x0000000402027981 */ /* 0x000ee2000c1e1900 */
[----:B-----5:R-:W-:-:S06]  /*01b0*/  IMAD.WIDE R4, R0, 0x4, R4 ;  /* 0x0000000400047825 */ /* 0x020fcc00078e0204 */
[----:B------:R-:W3:Y:S01]  /*01c0*/  LDG.E R5, desc[UR4][R4.64] ;  /* 0x0000000404057981 */ /* 0x000ee2000c1e1900 */
[----:B--2---:R-:W-:-:S06]  /*01d0*/  IMAD.WIDE R8, R13, 0x4, R8 ;  /* 0x000000040d087825 */ /* 0x004fcc00078e0208 */
[----:B------:R-:W2:Y:S01]  /*01e0*/  LDG.E R9, desc[UR4][R8.64] ;  /* 0x0000000408097981 */ /* 0x000ea2000c1e1900 */
[----:B----4-:R-:W-:Y:S01]  /*01f0*/  I2FP.F32.S32 R15, R6 ;  /* 0x00000006000f7245 */ /* 0x010fe20000201400 */
[----:B---3--:R-:W-:-:S04]  /*0200*/  FMUL R0, R2, R5 ;  /* 0x0000000502007220 */ /* 0x008fc80000400000 */
[----:B------:R-:W-:-:S04]  /*0210*/  FMUL R0, R0, R15 ;  /* 0x0000000f00007220 */ /* 0x000fc80000400000 */
[----:B------:R-:W-:Y:S01]  /*0220*/  FMUL R0, R0, UR7 ;  /* 0x0000000700007c20 */ /* 0x000fe20008400000 */
[----:B0-----:R-:W-:-:S04]  /*0230*/  IMAD.WIDE R2, R13, 0x4, R10 ;  /* 0x000000040d027825 */ /* 0x001fc800078e020a */
[----:B--2---:R-:W-:-:S05]  /*0240*/  FFMA R5, R9, UR8, R0 ;  /* 0x0000000809057c23 */ /* 0x004fca0008000000 */
[----:B------:R-:W-:Y:S01]  /*0250*/  STG.E desc[UR4][R2.64], R5 ;  /* 0x0000000502007986 */ /* 0x000fe2000c101904 */
[----:B------:R-:W-:Y:S05]  /*0260*/  EXIT ;  /* 0x000000000000794d */ /* 0x000fea0003800000 */
.L_x_13:
        /* <DEDUP_REMOVED lines=9> */
.L_x_31:


//--------------------- .text._Z4postI6__halfEvPT_PiPKS1_S5_PKaS5_S5_S7_S5_S5_iiiff --------------------------
	.section	.text._Z4postI6__halfEvPT_PiPKS1_S5_PKaS5_S5_S7_S5_S5_iiiff,"ax",@progbits
	.align	128
        .global         _Z4postI6__halfEvPT_PiPKS1_S5_PKaS5_S5_S7_S5_S5_iiiff
        .type           _Z4postI6__halfEvPT_PiPKS1_S5_PKaS5_S5_S7_S5_S5_iiiff,@function
        .size           _Z4postI6__halfEvPT_PiPKS1_S5_PKaS5_S5_S7_S5_S5_iiiff,(.L_x_32 - _Z4postI6__halfEvPT_PiPKS1_S5_PKaS5_S5_S7_S5_S5_iiiff)
        .other          _Z4postI6__halfEvPT_PiPKS1_S5_PKaS5_S5_S7_S5_S5_iiiff,@"STO_CUDA_ENTRY STV_DEFAULT"
_Z4postI6__halfEvPT_PiPKS1_S5_PKaS5_S5_S7_S5_S5_iiiff:
.text._Z4postI6__halfEvPT_PiPKS1_S5_PKaS5_S5_S7_S5_S5_iiiff:
        /* <DEDUP_REMOVED lines=16> */
[C---:B------:R-:W-:Y:S01]  /*0100*/  IMAD R16, R21.reuse, R17, R0 ;  /* 0x0000001115107224 */ /* 0x040fe200078e0200 */
[----:B------:R-:W2:Y:S05]  /*0110*/  LDCU UR5, c[0x0][0x3d4] ;  /* 0x00007a80ff0577ac */ /* 0x000eaa0008000800 */
[----:B------:R-:W3:Y:S08]  /*0120*/  LDC.64 R2, c[0x0][0x3a8] ;  /* 0x0000ea00ff027b82 */ /* 0x000ef00000000a00 */
[----:B------:R-:W4:Y:S08]  /*0130*/  LDC.64 R4, c[0x0][0x3c0] ;  /* 0x0000f000ff047b82 */ /* 0x000f300000000a00 */
[----:B------:R-:W5:Y:S01]  /*0140*/  LDC.64 R10, c[0x0][0x3c8] ;  /* 0x0000f200ff0a7b82 */ /* 0x000f620000000a00 */
[----:B0-----:R-:W-:-:S06]  /*0150*/  IMAD.WIDE.U32 R8, R21, 0x2, R8 ;  /* 0x0000000215087825 */ /* 0x001fcc00078e0008 */
[----:B-1----:R-:W2:Y:S01]  /*0160*/  LDG.E.U16 R8, desc[UR8][R8.64] ;  /* 0x0000000808087981 */ /* 0x002ea2000c1e1500 */
[----:B------:R-:W0:Y:S01]  /*0170*/  LDC.64 R6, c[0x0][0x388] ;  /* 0x0000e200ff067b82 */ /* 0x000e220000000a00 */
[----:B---3--:R-:W-:-:S06]  /*0180*/  IMAD.WIDE.U32 R2, R21, 0x2, R2 ;  /* 0x0000000215027825 */ /* 0x008fcc00078e0002 */
[----:B------:R1:W3:Y:S01]  /*0190*/  LDG.E.U16 R2, desc[UR8][R2.64] ;  /* 0x0000000802027981 */ /* 0x0002e2000c1e1500 */
[----:B----4-:R-:W-:-:S06]  /*01a0*/  IMAD.WIDE R4, R0, 0x2, R4 ;  /* 0x0000000200047825 */ /* 0x010fcc00078e0204 */
[----:B------:R-:W4:Y:S01]  /*01b0*/  LDG.E.U16 R4, desc[UR8][R4.64] ;  /* 0x0000000804047981 */ /* 0x000f22000c1e1500 */
[----:B-----5:R-:W-:-:S06]  /*01c0*/  IMAD.WIDE R10, R0, 0x2, R10 ;  /* 0x00000002000a7825 */ /* 0x020fcc00078e020a */
[----:B------:R-:W5:Y:S01]  /*01d0*/  LDG.E.U16 R10, desc[UR8][R10.64] ;  /* 0x000000080a0a7981 */ /* 0x000f62000c1e1500 */
[----:B0-----:R-:W-:-:S06]  /*01e0*/  IMAD.WIDE R6, R16, 0x4, R6 ;  /* 0x0000000410067825 */ /* 0x001fcc00078e0206 */
[----:B------:R-:W5:Y:S01]  /*01f0*/  LDG.E R6, desc[UR8][R6.64] ;  /* 0x0000000806067981 */ /* 0x000f62000c1e1900 */
[----:B--2---:R-:W-:Y:S01]  /*0200*/  I2FP.F32.S32 R14, UR5 ;  /* 0x00000005000e7c45 */ /* 0x004fe20008201400 */
[----:B------:R-:W-:Y:S01]  /*0210*/  UISETP.GE.AND UP0, UPT, UR5, 0x1, UPT ;  /* 0x000000010500788c */ /* 0x000fe2000bf06270 */
[----:B------:R-:W-:Y:S01]  /*0220*/  CS2R R24, SRZ ;  /* 0x0000000000187805 */ /* 0x000fe2000001ff00 */
[----:B------:R-:W-:-:S05]  /*0230*/  HADD2.F32 R15, -RZ, R8.H0_H0 ;  /* 0x20000008ff0f7230 */ /* 0x000fca0000004100 */
[----:B-1----:R-:W-:Y:S01]  /*0240*/  FMUL R3, R14, R15 ;  /* 0x0000000f0e037220 */ /* 0x002fe20000400000 */
[----:B---3--:R-:W-:Y:S02]  /*0250*/  HADD2.F32 R12, -RZ, R2.H0_H0 ;  /* 0x20000002ff0c7230 */ /* 0x008fe40000004100 */
[----:B----4-:R-:W-:-:S03]  /*0260*/  HADD2.F32 R13, -RZ, R4.H0_H0 ;  /* 0x20000004ff0d7230 */ /* 0x010fc60000004100 */
[C---:B------:R-:W-:Y:S01]  /*0270*/  FMUL R18, R12.reuse, R15 ;  /* 0x0000000f0c127220 */ /* 0x040fe20000400000 */
[----:B-----5:R-:W-:Y:S02]  /*0280*/  HADD2.F32 R19, -RZ, R10.H0_H0 ;  /* 0x2000000aff137230 */ /* 0x020fe40000004100 */
[----:B------:R-:W-:Y:S01]  /*0290*/  FMUL R12, R12, R13 ;  /* 0x0000000d0c0c7220 */ /* 0x000fe20000400000 */
[----:B------:R-:W-:Y:S01]  /*02a0*/  I2FP.F32.S32 R8, R6 ;  /* 0x0000000600087245 */ /* 0x000fe20000201400 */
[----:B------:R-:W-:-:S04]  /*02b0*/  FMUL R18, R13, R18 ;  /* 0x000000120d127220 */ /* 0x000fc80000400000 */
        /* <DEDUP_REMOVED lines=21> */
.L_x_16:
        /* <DEDUP_REMOVED lines=72> */
.L_x_15:
        /* <DEDUP_REMOVED lines=20> */
[----:B------:R-:W-:Y:S02]  /*09d0*/  IADD3.X R7, PT, PT, RZ, R7, RZ, P1, P2 ;  /* 0x00000007ff077210 */ /* 0x000fe40000fe44ff */
[----:B------:R-:W-:Y:S01]  /*09e0*/  IADD3.X R11, PT, PT, R13, R3, RZ, P0, !PT ;  /* 0x000000030d0b7210 */ /* 0x000fe200007fe4ff */
[----:B------:R-:W4:Y:S01]  /*09f0*/  LDG.E.S8 R2, desc[UR8][R2.64] ;  /* 0x0000000802027981 */ /* 0x000f22000c1e1300 */
[----:B------:R-:W-:-:S03]  /*0a00*/  IADD3 R12, P0, PT, R10, R17, RZ ;  /* 0x000000110a0c7210 */ /* 0x000fc60007f1e0ff */
[----:B------:R-:W5:Y:S01]  /*0a10*/  LDG.E.S8 R15, desc[UR8][R6.64+0x1] ;  /* 0x00000108060f7981 */ /* 0x000f62000c1e1300 */
[----:B------:R-:W-:-:S03]  /*0a20*/  IADD3.X R13, PT, PT, R13, R11, RZ, P0, !PT ;  /* 0x0000000b0d0d7210 */ /* 0x000fc600007fe4ff */
[----:B------:R-:W4:Y:S04]  /*0a30*/  LDG.E.S8 R14, desc[UR8][R6.64+0x2] ;  /* 0x00000208060e7981 */ /* 0x000f28000c1e1300 */
[----:B------:R-:W4:Y:S04]  /*0a40*/  LDG.E.S8 R10, desc[UR8][R10.64] ;  /* 0x000000080a0a7981 */ /* 0x000f28000c1e1300 */
[----:B------:R4:W4:Y:S04]  /*0a50*/  LDG.E.S8 R23, desc[UR8][R6.64+0x3] ;  /* 0x0000030806177981 */ /* 0x000928000c1e1300 */
[----:B------:R-:W4:Y:S01]  /*0a60*/  LDG.E.S8 R12, desc[UR8][R12.64] ;  /* 0x000000080c0c7981 */ /* 0x000f22000c1e1300 */
[----:B------:R-:W-:Y:S01]  /*0a70*/  UIADD3 UR4, UPT, UPT, UR4, 0x4, URZ ;  /* 0x0000000404047890 */ /* 0x000fe2000fffe0ff */
[----:B--2---:R-:W-:Y:S08]  /*0a80*/  I2F.S16 R4, R4 ;  /* 0x0000000400047306 */ /* 0x004ff00000101400 */
[----:B---3--:R-:W0:Y:S08]  /*0a90*/  I2F.S16 R8, R8 ;  /* 0x0000000800087306 */ /* 0x008e300000101400 */
[----:B-----5:R-:W1:Y:S08]  /*0aa0*/  I2F.S16 R15, R15 ;  /* 0x0000000f000f7306 */ /* 0x020e700000101400 */
[----:B----4-:R-:W2:Y:S01]  /*0ab0*/  I2F.S16 R6, R2 ;  /* 0x0000000200067306 */ /* 0x010ea20000101400 */
        /* <DEDUP_REMOVED lines=12> */
.L_x_17:
        /* <DEDUP_REMOVED lines=30> */
.L_x_18:
        /* <DEDUP_REMOVED lines=15> */
.L_x_14:
[----:B------:R-:W0:Y:S01]  /*0e50*/  LDC.64 R4, c[0x0][0x390] ;  /* 0x0000e400ff047b82 */ /* 0x000e220000000a00 */
[----:B------:R-:W1:Y:S01]  /*0e60*/  LDCU UR4, c[0x0][0x3e0] ;  /* 0x00007c00ff0477ac */ /* 0x000e620008000800 */
[----:B------:R-:W2:Y:S06]  /*0e70*/  LDCU UR5, c[0x0][0x3dc] ;  /* 0x00007b80ff0577ac */ /* 0x000eac0008000800 */
[----:B------:R-:W3:Y:S08]  /*0e80*/  LDC.64 R6, c[0x0][0x398] ;  /* 0x0000e600ff067b82 */ /* 0x000ef00000000a00 */
[----:B------:R-:W4:Y:S01]  /*0e90*/  LDC.64 R2, c[0x0][0x380] ;  /* 0x0000e000ff027b82 */ /* 0x000f220000000a00 */
[----:B0-----:R-:W-:-:S06]  /*0ea0*/  IMAD.WIDE R4, R16, 0x2, R4 ;  /* 0x0000000210047825 */ /* 0x001fcc00078e0204 */
[----:B------:R-:W5:Y:S01]  /*0eb0*/  LDG.E.U16 R4, desc[UR8][R4.64] ;  /* 0x0000000804047981 */ /* 0x000f62000c1e1500 */
[----:B---3--:R-:W-:-:S06]  /*0ec0*/  IMAD.WIDE R6, R0, 0x2, R6 ;  /* 0x0000000200067825 */ /* 0x008fcc00078e0206 */
[----:B------:R-:W3:Y:S01]  /*0ed0*/  LDG.E.U16 R6, desc[UR8][R6.64] ;  /* 0x0000000806067981 */ /* 0x000ee2000c1e1500 */
[----:B------:R-:W-:Y:S01]  /*0ee0*/  FADD R20, R20, -R24 ;  /* 0x8000001814147221 */ /* 0x000fe20000000000 */
[----:B----4-:R-:W-:-:S04]  /*0ef0*/  IMAD.WIDE R2, R16, 0x2, R2 ;  /* 0x0000000210027825 */ /* 0x010fc800078e0202 */
[----:B------:R-:W-:Y:S01]  /*0f00*/  FADD R20, R20, -R25 ;  /* 0x8000001914147221 */ /* 0x000fe20000000000 */
[----:B-----5:R-:W-:-:S05]  /*0f10*/  HADD2.F32 R0, -RZ, R4.H0_H0 ;  /* 0x20000004ff007230 */ /* 0x020fca0000004100 */
[----:B-1----:R-:W-:Y:S01]  /*0f20*/  FMUL R9, R0, UR4 ;  /* 0x0000000400097c20 */ /* 0x002fe20008400000 */
[----:B---3--:R-:W-:-:S03]  /*0f30*/  HADD2.F32 R0, -RZ, R6.H0_H0 ;  /* 0x20000006ff007230 */ /* 0x008fc60000004100 */
[----:B--2---:R-:W-:-:S04]  /*0f40*/  FFMA R9, R20, UR5, R9 ;  /* 0x0000000514097c23 */ /* 0x004fc80008000009 */
[----:B------:R-:W-:-:S05]  /*0f50*/  FADD R0, R9, R0 ;  /* 0x0000000009007221 */ /* 0x000fca0000000000 */
[----:B------:R-:W-:-:S05]  /*0f60*/  F2FP.F16.F32.PACK_AB R0, RZ, R0 ;  /* 0x00000000ff00723e */ /* 0x000fca00000000ff */
[----:B------:R-:W-:Y:S01]  /*0f70*/  STG.E.U16 desc[UR8][R2.64], R0 ;  /* 0x0000000002007986 */ /* 0x000fe2000c101508 */
[----:B------:R-:W-:Y:S05]  /*0f80*/  EXIT ;  /* 0x000000000000794d */ /* 0x000fea0003800000 */
.L_x_19:
        /* <DEDUP_REMOVED lines=15> */
.L_x_32:


//--------------------- .text._Z7postSymI6__halfEvPT_PiPKS1_S5_PKaS5_S7_S5_iiiff --------------------------
	.section	.text._Z7postSymI6__halfEvPT_PiPKS1_S5_PKaS5_S7_S5_iiiff,"ax",@progbits
	.align	128
        .global         _Z7postSymI6__halfEvPT_PiPKS1_S5_PKaS5_S7_S5_iiiff
        .type           _Z7postSymI6__halfEvPT_PiPKS1_S5_PKaS5_S7_S5_iiiff,@function
        .size           _Z7postSymI6__halfEvPT_PiPKS1_S5_PKaS5_S7_S5_iiiff,(.L_x_33 - _Z7postSymI6__halfEvPT_PiPKS1_S5_PKaS5_S7_S5_iiiff)
        .other          _Z7postSymI6__halfEvPT_PiPKS1_S5_PKaS5_S7_S5_iiiff,@"STO_CUDA_ENTRY STV_DEFAULT"
_Z7postSymI6__halfEvPT_PiPKS1_S5_PKaS5_S7_S5_iiiff:
.text._Z7postSymI6__halfEvPT_PiPKS1_S5_PKaS5_S7_S5_iiiff:
        /* <DEDUP_REMOVED lines=16> */
[C---:B------:R-:W-:Y:S01]  /*0100*/  IMAD R0, R13.reuse, UR6, R15 ;  /* 0x000000060d007c24 */ /* 0x040fe2000f8e020f */
[----:B------:R-:W2:Y:S05]  /*0110*/  LDCU UR7, c[0x0][0x3d0] ;  /* 0x00007a00ff0777ac */ /* 0x000eaa0008000800 */
[----:B------:R-:W3:Y:S01]  /*0120*/  LDC.64 R6, c[0x0][0x3b8] ;  /* 0x0000ee00ff067b82 */ /* 0x000ee20000000a00 */
[----:B------:R-:W4:Y:S07]  /*0130*/  LDCU UR8, c[0x0][0x3cc] ;  /* 0x00007980ff0877ac */ /* 0x000f2e0008000800 */
[----:B------:R-:W5:Y:S08]  /*0140*/  LDC.64 R8, c[0x0][0x388] ;  /* 0x0000e200ff087b82 */ /* 0x000f700000000a00 */
[----:B------:R-:W2:Y:S01]  /*0150*/  LDC.64 R10, c[0x0][0x390] ;  /* 0x0000e400ff0a7b82 */ /* 0x000ea20000000a00 */
[----:B0-----:R-:W-:-:S06]  /*0160*/  IMAD.WIDE.U32 R4, R13, 0x2, R4 ;  /* 0x000000020d047825 */ /* 0x001fcc00078e0004 */
[----:B-1----:R-:W4:Y:S01]  /*0170*/  LDG.E.U16 R4, desc[UR4][R4.64] ;  /* 0x0000000404047981 */ /* 0x002f22000c1e1500 */
[----:B------:R-:W0:Y:S01]  /*0180*/  LDC.64 R2, c[0x0][0x398] ;  /* 0x0000e600ff027b82 */ /* 0x000e220000000a00 */
[----:B---3--:R-:W-:-:S06]  /*0190*/  IMAD.WIDE R6, R15, 0x2, R6 ;  /* 0x000000020f067825 */ /* 0x008fcc00078e0206 */
[----:B------:R-:W3:Y:S01]  /*01a0*/  LDG.E.U16 R6, desc[UR4][R6.64] ;  /* 0x0000000406067981 */ /* 0x000ee2000c1e1500 */
[----:B-----5:R-:W-:-:S06]  /*01b0*/  IMAD.WIDE R8, R0, 0x4, R8 ;  /* 0x0000000400087825 */ /* 0x020fcc00078e0208 */
[----:B------:R-:W5:Y:S01]  /*01c0*/  LDG.E R8, desc[UR4][R8.64] ;  /* 0x0000000408087981 */ /* 0x000f62000c1e1900 */
[----:B--2---:R-:W-:-:S06]  /*01d0*/  IMAD.WIDE R10, R0, 0x2, R10 ;  /* 0x00000002000a7825 */ /* 0x004fcc00078e020a */
[----:B------:R-:W2:Y:S01]  /*01e0*/  LDG.E.U16 R10, desc[UR4][R10.64] ;  /* 0x000000040a0a7981 */ /* 0x000ea2000c1e1500 */
[----:B0-----:R-:W-:Y:S02]  /*01f0*/  IMAD.WIDE R12, R15, 0x2, R2 ;  /* 0x000000020f0c7825 */ /* 0x001fe400078e0202 */
[----:B------:R-:W0:Y:S04]  /*0200*/  LDC.64 R2, c[0x0][0x380] ;  /* 0x0000e000ff027b82 */ /* 0x000e280000000a00 */
[----:B------:R-:W2:Y:S01]  /*0210*/  LDG.E.U16 R12, desc[UR4][R12.64] ;  /* 0x000000040c0c7981 */ /* 0x000ea2000c1e1500 */
[----:B0-----:R-:W-:-:S04]  /*0220*/  IMAD.WIDE R2, R0, 0x2, R2 ;  /* 0x0000000200027825 */ /* 0x001fc800078e0202 */
[----:B----4-:R-:W-:Y:S02]  /*0230*/  HADD2.F32 R14, -RZ, R4.H0_H0 ;  /* 0x20000004ff0e7230 */ /* 0x010fe40000004100 */
[----:B---3--:R-:W-:-:S05]  /*0240*/  HADD2.F32 R5, -RZ, R6.H0_H0 ;  /* 0x20000006ff057230 */ /* 0x008fca0000004100 */
[----:B------:R-:W-:Y:S01]  /*0250*/  FMUL R5, R14, R5 ;  /* 0x000000050e057220 */ /* 0x000fe20000400000 */
[----:B-----5:R-:W-:Y:S01]  /*0260*/  I2FP.F32.S32 R4, R8 ;  /* 0x0000000800047245 */ /* 0x020fe20000201400 */
[----:B--2---:R-:W-:-:S04]  /*0270*/  HADD2.F32 R6, -RZ, R10.H0_H0 ;  /* 0x2000000aff067230 */ /* 0x004fc80000004100 */
[----:B------:R-:W-:Y:S01]  /*0280*/  FMUL R4, R5, R4 ;  /* 0x0000000405047220 */ /* 0x000fe20000400000 */
[----:B------:R-:W-:Y:S01]  /*0290*/  FMUL R5, R6, UR7 ;  /* 0x0000000706057c20 */ /* 0x000fe20008400000 */
[----:B------:R-:W-:-:S03]  /*02a0*/  HADD2.F32 R7, -RZ, R12.H0_H0 ;  /* 0x2000000cff077230 */ /* 0x000fc60000004100 */
[----:B------:R-:W-:-:S04]  /*02b0*/  FFMA R4, R4, UR8, R5 ;  /* 0x0000000804047c23 */ /* 0x000fc80008000005 */
[----:B------:R-:W-:-:S05]  /*02c0*/  FADD R4, R4, R7 ;  /* 0x0000000704047221 */ /* 0x000fca0000000000 */
[----:B------:R-:W-:-:S05]  /*02d0*/  F2FP.F16.F32.PACK_AB R4, RZ, R4 ;  /* 0x00000004ff04723e */ /* 0x000fca00000000ff */
[----:B------:R-:W-:Y:S01]  /*02e0*/  STG.E.U16 desc[UR4][R2.64], R4 ;  /* 0x0000000402007986 */ /* 0x000fe2000c101504 */
[----:B------:R-:W-:Y:S05]  /*02f0*/  EXIT ;  /* 0x000000000000794d */ /* 0x000fea0003800000 */
.L_x_20:
        /* <DEDUP_REMOVED lines=16> */
.L_x_33:


//--------------------- .text._Z4postI6__halfEvPT_PiPKS1_PKaS5_S5_S7_S5_S5_iiiff --------------------------
	.section	.text._Z4postI6__halfEvPT_PiPKS1_PKaS5_S5_S7_S5_S5_iiiff,"ax",@progbits
	.align	128
        .global         _Z4postI6__halfEvPT_PiPKS1_PKaS5_S5_S7_S5_S5_iiiff
        .type           _Z4postI6__halfEvPT_PiPKS1_PKaS5_S5_S7_S5_S5_iiiff,@function
        .size           _Z4postI6__halfEvPT_PiPKS1_PKaS5_S5_S7_S5_S5_iiiff,(.L_x_34 - _Z4postI6__halfEvPT_PiPKS1_PKaS5_S5_S7_S5_S5_iiiff)
        .other          _Z4postI6__halfEvPT_PiPKS1_PKaS5_S5_S7_S5_S5_iiiff,@"STO_CUDA_ENTRY STV_DEFAULT"
_Z4postI6__halfEvPT_PiPKS1_PKaS5_S5_S7_S5_S5_iiiff:
.text._Z4postI6__halfEvPT_PiPKS1_PKaS5_S5_S7_S5_S5_iiiff:
        /* <DEDUP_REMOVED lines=65> */
.L_x_23:
        /* <DEDUP_REMOVED lines=72> */
.L_x_22:
        /* <DEDUP_REMOVED lines=47> */
.L_x_24:
        /* <DEDUP_REMOVED lines=30> */
.L_x_25:
        /* <DEDUP_REMOVED lines=15> */
.L_x_21:
[----:B------:R-:W0:Y:S01]  /*0e50*/  LDC.64 R2, c[0x0][0x390] ;  /* 0x0000e400ff027b82 */ /* 0x000e220000000a00 */
[----:B------:R-:W1:Y:S01]  /*0e60*/  LDCU UR4, c[0x0][0x3d8] ;  /* 0x00007b00ff0477ac */ /* 0x000e620008000800 */
[----:B------:R-:W2:Y:S06]  /*0e70*/  LDCU UR5, c[0x0][0x3d4] ;  /* 0x00007a80ff0577ac */ /* 0x000eac0008000800 */
[----:B------:R-:W3:Y:S01]  /*0e80*/  LDC.64 R4, c[0x0][0x380] ;  /* 0x0000e000ff047b82 */ /* 0x000ee20000000a00 */
[----:B0-----:R-:W-:-:S06]  /*0e90*/  IMAD.WIDE R2, R16, 0x2, R2 ;  /* 0x0000000210027825 */ /* 0x001fcc00078e0202 */
[----:B------:R-:W4:Y:S01]  /*0ea0*/  LDG.E.U16 R2, desc[UR8][R2.64] ;  /* 0x0000000802027981 */ /* 0x000f22000c1e1500 */
[----:B------:R-:W-:Y:S01]  /*0eb0*/  FADD R20, R20, -R24 ;  /* 0x8000001814147221 */ /* 0x000fe20000000000 */
[----:B---3--:R-:W-:-:S04]  /*0ec0*/  IMAD.WIDE R16, R16, 0x2, R4 ;  /* 0x0000000210107825 */ /* 0x008fc800078e0204 */
[----:B------:R-:W-:Y:S01]  /*0ed0*/  FADD R20, R20, -R25 ;  /* 0x8000001914147221 */ /* 0x000fe20000000000 */
[----:B----4-:R-:W-:-:S05]  /*0ee0*/  HADD2.F32 R0, -RZ, R2.H0_H0 ;  /* 0x20000002ff007230 */ /* 0x010fca0000004100 */
[----:B-1----:R-:W-:-:S04]  /*0ef0*/  FMUL R7, R0, UR4 ;  /* 0x0000000400077c20 */ /* 0x002fc80008400000 */
[----:B--2---:R-:W-:-:S05]  /*0f00*/  FFMA R7, R20, UR5, R7 ;  /* 0x0000000514077c23 */ /* 0x004fca0008000007 */
[----:B------:R-:W-:-:S05]  /*0f10*/  F2FP.F16.F32.PACK_AB R7, RZ, R7 ;  /* 0x00000007ff07723e */ /* 0x000fca00000000ff */
[----:B------:R-:W-:Y:S01]  /*0f20*/  STG.E.U16 desc[UR8][R16.64], R7 ;  /* 0x0000000710007986 */ /* 0x000fe2000c101508 */
[----:B------:R-:W-:Y:S05]  /*0f30*/  EXIT ;  /* 0x000000000000794d */ /* 0x000fea0003800000 */
.L_x_26:
        /* <DEDUP_REMOVED lines=12> */
.L_x_34:


//--------------------- .text._Z7postSymI6__halfEvPT_PiPKS1_PKaS5_S7_S5_iiiff --------------------------
	.section	.text._Z7postSymI6__halfEvPT_PiPKS1_PKaS5_S7_S5_iiiff,"ax",@progbits
	.align	128
        .global         _Z7postSymI6__halfEvPT_PiPKS1_PKaS5_S7_S5_iiiff
        .type           _Z7postSymI6__halfEvPT_PiPKS1_PKaS5_S7_S5_iiiff,@function
        .size           _Z7postSymI6__halfEvPT_PiPKS1_PKaS5_S7_S5_iiiff,(.L_x_35 - _Z7postSymI6__halfEvPT_PiPKS1_PKaS5_S7_S5_iiiff)
        .other          _Z7postSymI6__halfEvPT_PiPKS1_PKaS5_S7_S5_iiiff,@"STO_CUDA_ENTRY STV_DEFAULT"
_Z7postSymI6__halfEvPT_PiPKS1_PKaS5_S7_S5_iiiff:
.text._Z7postSymI6__halfEvPT_PiPKS1_PKaS5_S7_S5_iiiff:
        /* <DEDUP_REMOVED lines=24> */
[----:B---3--:R-:W-:Y:S01]  /*0180*/  IMAD.WIDE R6, R0, 0x2, R6 ;  /* 0x0000000200067825 */ /* 0x008fe200078e0206 */
[----:B------:R-:W0:Y:S05]  /*0190*/  LDC.64 R2, c[0x0][0x380] ;  /* 0x0000e000ff027b82 */ /* 0x000e2a0000000a00 */
[----:B------:R-:W3:Y:S01]  /*01a0*/  LDG.E.U16 R6, desc[UR4][R6.64] ;  /* 0x0000000406067981 */ /* 0x000ee2000c1e1500 */
[----:B-----5:R-:W-:-:S06]  /*01b0*/  IMAD.WIDE R8, R13, 0x4, R8 ;  /* 0x000000040d087825 */ /* 0x020fcc00078e0208 */
[----:B------:R-:W5:Y:S01]  /*01c0*/  LDG.E R8, desc[UR4][R8.64] ;  /* 0x0000000408087981 */ /* 0x000f62000c1e1900 */
[----:B--2---:R-:W-:-:S06]  /*01d0*/  IMAD.WIDE R10, R13, 0x2, R10 ;  /* 0x000000020d0a7825 */ /* 0x004fcc00078e020a */
        /* <DEDUP_REMOVED lines=8> */
[----:B------:R-:W-:-:S04]  /*0260*/  FMUL R5, R4, UR7 ;  /* 0x0000000704057c20 */ /* 0x000fc80008400000 */
[----:B------:R-:W-:-:S05]  /*0270*/  FFMA R0, R0, UR8, R5 ;  /* 0x0000000800007c23 */ /* 0x000fca0008000005 */
[----:B------:R-:W-:-:S05]  /*0280*/  F2FP.F16.F32.PACK_AB R0, RZ, R0 ;  /* 0x00000000ff00723e */ /* 0x000fca00000000ff */
[----:B------:R-:W-:Y:S01]  /*0290*/  STG.E.U16 desc[UR4][R2.64], R0 ;  /* 0x0000000002007986 */ /* 0x000fe2000c101504 */
[----:B------:R-:W-:Y:S05]  /*02a0*/  EXIT ;  /* 0x000000000000794d */ /* 0x000fea0003800000 */
.L_x_27:
        /* <DEDUP_REMOVED lines=13> */
.L_x_35:


//--------------------- .nv.shared.reserved.0     --------------------------
	.section	.nv.shared.reserved.0,"aw",@nobits
	.weak		__nv_reservedSMEM_offset_0_alias
	.size		__nv_reservedSMEM_offset_0_alias, 0, 64
	.other		__nv_reservedSMEM_offset_0_alias,@"STO_CUDA_RESERVED_SHARED STV_DEFAULT"
__nv_reservedSMEM_offset_0_alias:
	.zero		0
	.zero		64


//--------------------- .nv.constant0._Z4postIfEvPT_PiPKS0_S4_PKaS4_S4_S6_S4_S4_iiiff --------------------------
	.section	.nv.constant0._Z4postIfEvPT_PiPKS0_S4_PKaS4_S4_S6_S4_S4_iiiff,"a",@progbits
	.sectionflags	@""
	.align	4
.nv.constant0._Z4postIfEvPT_PiPKS0_S4_PKaS4_S4_S6_S4_S4_iiiff:
	.zero		996


//--------------------- .nv.constant0._Z7postSymIfEvPT_PiPKS0_S4_PKaS4_S6_S4_iiiff --------------------------
	.section	.nv.constant0._Z7postSymIfEvPT_PiPKS0_S4_PKaS4_S6_S4_iiiff,"a",@progbits
	.sectionflags	@""
	.align	4
.nv.constant0._Z7postSymIfEvPT_PiPKS0_S4_PKaS4_S6_S4_iiiff:
	.zero		980


//--------------------- .nv.constant0._Z4postIfEvPT_PiPKS0_PKaS4_S4_S6_S4_S4_iiiff --------------------------
	.section	.nv.constant0._Z4postIfEvPT_PiPKS0_PKaS4_S4_S6_S4_S4_iiiff,"a",@progbits
	.sectionflags	@""
	.align	4
.nv.constant0._Z4postIfEvPT_PiPKS0_PKaS4_S4_S6_S4_S4_iiiff:
	.zero		988


//--------------------- .nv.constant0._Z7postSymIfEvPT_PiPKS0_PKaS4_S6_S4_iiiff --------------------------
	.section	.nv.constant0._Z7postSymIfEvPT_PiPKS0_PKaS4_S6_S4_iiiff,"a",@progbits
	.sectionflags	@""
	.align	4
.nv.constant0._Z7postSymIfEvPT_PiPKS0_PKaS4_S6_S4_iiiff:
	.zero		972


//--------------------- .nv.constant0._Z4postI6__halfEvPT_PiPKS1_S5_PKaS5_S5_S7_S5_S5_iiiff --------------------------
	.section	.nv.constant0._Z4postI6__halfEvPT_PiPKS1_S5_PKaS5_S5_S7_S5_S5_iiiff,"a",@progbits
	.sectionflags	@""
	.align	4
.nv.constant0._Z4postI6__halfEvPT_PiPKS1_S5_PKaS5_S5_S7_S5_S5_iiiff:
	.zero		996


//--------------------- .nv.constant0._Z7postSymI6__halfEvPT_PiPKS1_S5_PKaS5_S7_S5_iiiff --------------------------
	.section	.nv.constant0._Z7postSymI6__halfEvPT_PiPKS1_S5_PKaS5_S7_S5_iiiff,"a",@progbits
	.sectionflags	@""
	.align	4
.nv.constant0._Z7postSymI6__halfEvPT_PiPKS1_S5_PKaS5_S7_S5_iiiff:
	.zero		980


//--------------------- .nv.constant0._Z4postI6__halfEvPT_PiPKS1_PKaS5_S5_S7_S5_S5_iiiff --------------------------
	.section	.nv.constant0._Z4postI6__halfEvPT_PiPKS1_PKaS5_S5_S7_S5_S5_iiiff,"a",@progbits
	.sectionflags	@""
	.align	4
.nv.constant0._Z4postI6__halfEvPT_PiPKS1_PKaS5_S5_S7_S5_S5_iiiff:
	.zero		988


//--------------------- .nv.constant0._Z7postSymI6__halfEvPT_PiPKS1_PKaS5_S7_S5_iiiff --------------------------
	.section	.nv.constant0._Z7postSymI6__halfEvPT_PiPKS1_PKaS5_S7_S5_iiiff,"a",@progbits
	.sectionflags	@""
	.align	4
.nv.constant0._Z7postSymI6__halfEvPT_PiPKS1_PKaS5_S7_S5_iiiff:
	.zero		972


//--------------------- SYMBOLS --------------------------

	.type		.nv.reservedSmem.offset0,@object
	.size		.nv.reservedSmem.offset0,0x4
